	.target	sm_100a

	.elftype	@"ET_EXEC"


//--------------------- .note.nv.tkinfo           --------------------------
	.section	.note.nv.tkinfo,"",@"SHT_NOTE"
	.sectionflags	@"SHF_NOTE_NV_TKINFO"
	.tkinfo
        /*0018*/ 	.word	0x00000002
        /*0030*/ 	.string	""
        /*0030*/ 	.string	"ptxas"
        /*0030*/ 	.string	"Cuda compilation tools, release 13.0, V13.0.88"
        /*0030*/ 	.string	"Build cuda_13.0.r13.0/compiler.36424714_0"
        /*0030*/ 	.string	"-arch sm_100a -m 64 "



//--------------------- .note.nv.cuinfo           --------------------------
	.section	.note.nv.cuinfo,"",@"SHT_NOTE"
	.sectionflags	@"SHF_NOTE_NV_CUINFO"
        /*0018*/ 	.short	0x0002
        /*001a*/ 	.short	0x0064
        /*001c*/ 	.short	0x0082
	.zero		2


//--------------------- .nv.info                  --------------------------
	.section	.nv.info,"",@"SHT_CUDA_INFO"
	.align	4


	//----- nvinfo : EIATTR_REGCOUNT
	.align		4
        /*0000*/ 	.byte	0x04, 0x2f
        /*0002*/ 	.short	(.L_12 - .L_11)
	.align		4
.L_11:
        /*0004*/ 	.word	index@(_ZN7cutlass13device_kernelIN5flash19enable_sm80_to_sm89INS1_16FlashAttnFwdSm80INS1_25CollectiveMainloopFwdSm80ILi4ELi1ELb0EN4cute5tupleIJNS5_1CILi128EEENS7_ILi48EEENS7_ILi96EEEEEELi96ENS_10bfloat16_tEfNS_4arch4Sm80ELb1ELb0ELb1ELb1ELb0ELb1ELb1ELb1EEENS1_21CollectiveEpilogueFwdINS6_IJS8_SA_S9_EEENS6_IJNS7_ILi1EEESI_SI_EEESC_SE_Li128ELb1ELb1ELb1ELb0EEENS1_36VarlenDynamicPersistentTileSchedulerILi128ELi48ELi128ELi128ELb1ELb1ELb0ELb1ELb1ELb1EEEEEEEEEvNT_6ParamsE)
        /*0008*/ 	.word	0x00000004


	//----- nvinfo : EIATTR_FRAME_SIZE
	.align		4
.L_12:
        /*000c*/ 	.byte	0x04, 0x11
        /*000e*/ 	.short	(.L_14 - .L_13)
	.align		4
.L_13:
        /*0010*/ 	.word	index@(_ZN7cutlass13device_kernelIN5flash19enable_sm80_to_sm89INS1_16FlashAttnFwdSm80INS1_25CollectiveMainloopFwdSm80ILi4ELi1ELb0EN4cute5tupleIJNS5_1CILi128EEENS7_ILi48EEENS7_ILi96EEEEEELi96ENS_10bfloat16_tEfNS_4arch4Sm80ELb1ELb0ELb1ELb1ELb0ELb1ELb1ELb1EEENS1_21CollectiveEpilogueFwdINS6_IJS8_SA_S9_EEENS6_IJNS7_ILi1EEESI_SI_EEESC_SE_Li128ELb1ELb1ELb1ELb0EEENS1_36VarlenDynamicPersistentTileSchedulerILi128ELi48ELi128ELi128ELb1ELb1ELb0ELb1ELb1ELb1EEEEEEEEEvNT_6ParamsE)
        /*0014*/ 	.word	0x00000000


	//----- nvinfo : EIATTR_REGCOUNT
	.align		4
.L_14:
        /*0018*/ 	.byte	0x04, 0x2f
        /*001a*/ 	.short	(.L_16 - .L_15)
	.align		4
.L_15:
        /*001c*/ 	.word	index@(_ZN7cutlass13device_kernelIN5flash19enable_sm80_to_sm89INS1_16FlashAttnFwdSm80INS1_25CollectiveMainloopFwdSm80ILi4ELi1ELb0EN4cute5tupleIJNS5_1CILi128EEENS7_ILi48EEENS7_ILi96EEEEEELi96ENS_10bfloat16_tEfNS_4arch4Sm80ELb1ELb0ELb1ELb1ELb0ELb0ELb1ELb1EEENS1_21CollectiveEpilogueFwdINS6_IJS8_SA_S9_EEENS6_IJNS7_ILi1EEESI_SI_EEESC_SE_Li128ELb1ELb1ELb1ELb0EEENS1_36VarlenDynamicPersistentTileSchedulerILi128ELi48ELi128ELi128ELb1ELb1ELb0ELb1ELb1ELb1EEEEEEEEEvNT_6ParamsE)
        /*0020*/ 	.word	0x00000004


	//----- nvinfo : EIATTR_FRAME_SIZE
	.align		4
.L_16:
        /*0024*/ 	.byte	0x04, 0x11
        /*0026*/ 	.short	(.L_18 - .L_17)
	.align		4
.L_17:
        /*0028*/ 	.word	index@(_ZN7cutlass13device_kernelIN5flash19enable_sm80_to_sm89INS1_16FlashAttnFwdSm80INS1_25CollectiveMainloopFwdSm80ILi4ELi1ELb0EN4cute5tupleIJNS5_1CILi128EEENS7_ILi48EEENS7_ILi96EEEEEELi96ENS_10bfloat16_tEfNS_4arch4Sm80ELb1ELb0ELb1ELb1ELb0ELb0ELb1ELb1EEENS1_21CollectiveEpilogueFwdINS6_IJS8_SA_S9_EEENS6_IJNS7_ILi1EEESI_SI_EEESC_SE_Li128ELb1ELb1ELb1ELb0EEENS1_36VarlenDynamicPersistentTileSchedulerILi128ELi48ELi128ELi128ELb1ELb1ELb0ELb1ELb1ELb1EEEEEEEEEvNT_6ParamsE)
        /*002c*/ 	.word	0x00000000


	//----- nvinfo : EIATTR_REGCOUNT
	.align		4
.L_18:
        /*0030*/ 	.byte	0x04, 0x2f
        /*0032*/ 	.short	(.L_20 - .L_19)
	.align		4
.L_19:
        /*0034*/ 	.word	index@(_ZN7cutlass13device_kernelIN5flash19enable_sm80_to_sm89INS1_16FlashAttnFwdSm80INS1_25CollectiveMainloopFwdSm80ILi4ELi1ELb0EN4cute5tupleIJNS5_1CILi128EEENS7_ILi64EEENS7_ILi96EEEEEELi96ENS_10bfloat16_tEfNS_4arch4Sm80ELb1ELb0ELb1ELb0ELb0ELb0ELb1ELb1EEENS1_21CollectiveEpilogueFwdINS6_IJS8_SA_S9_EEENS6_IJNS7_ILi1EEESI_SI_EEESC_SE_Li128ELb0ELb1ELb1ELb0EEENS1_30DynamicPersistentTileSchedulerILi128ELi128ELb1ELb1ELb0EEEEEEEEEvNT_6ParamsE)
        /*0038*/ 	.word	0x00000004


	//----- nvinfo : EIATTR_FRAME_SIZE
	.align		4
.L_20:
        /*003c*/ 	.byte	0x04, 0x11
        /*003e*/ 	.short	(.L_22 - .L_21)
	.align		4
.L_21:
        /*0040*/ 	.word	index@(_ZN7cutlass13device_kernelIN5flash19enable_sm80_to_sm89INS1_16FlashAttnFwdSm80INS1_25CollectiveMainloopFwdSm80ILi4ELi1ELb0EN4cute5tupleIJNS5_1CILi128EEENS7_ILi64EEENS7_ILi96EEEEEELi96ENS_10bfloat16_tEfNS_4arch4Sm80ELb1ELb0ELb1ELb0ELb0ELb0ELb1ELb1EEENS1_21CollectiveEpilogueFwdINS6_IJS8_SA_S9_EEENS6_IJNS7_ILi1EEESI_SI_EEESC_SE_Li128ELb0ELb1ELb1ELb0EEENS1_30DynamicPersistentTileSchedulerILi128ELi128ELb1ELb1ELb0EEEEEEEEEvNT_6ParamsE)
        /*0044*/ 	.word	0x00000000


	//----- nvinfo : EIATTR_REGCOUNT
	.align		4
.L_22:
        /*0048*/ 	.byte	0x04, 0x2f
        /*004a*/ 	.short	(.L_24 - .L_23)
	.align		4
.L_23:
        /*004c*/ 	.word	index@(_ZN7cutlass13device_kernelIN5flash19enable_sm80_to_sm89INS1_16FlashAttnFwdSm80INS1_25CollectiveMainloopFwdSm80ILi4ELi1ELb0EN4cute5tupleIJNS5_1CILi128EEENS7_ILi48EEENS7_ILi96EEEEEELi96ENS_10bfloat16_tEfNS_4arch4Sm80ELb0ELb1ELb1ELb1ELb0ELb1ELb1ELb1EEENS1_21CollectiveEpilogueFwdINS6_IJS8_SA_S9_EEENS6_IJNS7_ILi1EEESI_SI_EEESC_SE_Li128ELb1ELb1ELb1ELb0EEENS1_36VarlenDynamicPersistentTileSchedulerILi128ELi48ELi128ELi128ELb1ELb1ELb0ELb1ELb0ELb1EEEEEEEEEvNT_6ParamsE)
        /*0050*/ 	.word	0x00000004


	//----- nvinfo : EIATTR_FRAME_SIZE
	.align		4
.L_24:
        /*0054*/ 	.byte	0x04, 0x11
        /*0056*/ 	.short	(.L_26 - .L_25)
	.align		4
.L_25:
        /*0058*/ 	.word	index@(_ZN7cutlass13device_kernelIN5flash19enable_sm80_to_sm89INS1_16FlashAttnFwdSm80INS1_25CollectiveMainloopFwdSm80ILi4ELi1ELb0EN4cute5tupleIJNS5_1CILi128EEENS7_ILi48EEENS7_ILi96EEEEEELi96ENS_10bfloat16_tEfNS_4arch4Sm80ELb0ELb1ELb1ELb1ELb0ELb1ELb1ELb1EEENS1_21CollectiveEpilogueFwdINS6_IJS8_SA_S9_EEENS6_IJNS7_ILi1EEESI_SI_EEESC_SE_Li128ELb1ELb1ELb1ELb0EEENS1_36VarlenDynamicPersistentTileSchedulerILi128ELi48ELi128ELi128ELb1ELb1ELb0ELb1ELb0ELb1EEEEEEEEEvNT_6ParamsE)
        /*005c*/ 	.word	0x00000000


	//----- nvinfo : EIATTR_REGCOUNT
	.align		4
.L_26:
        /*0060*/ 	.byte	0x04, 0x2f
        /*0062*/ 	.short	(.L_28 - .L_27)
	.align		4
.L_27:
        /*0064*/ 	.word	index@(_ZN7cutlass13device_kernelIN5flash19enable_sm80_to_sm89INS1_16FlashAttnFwdSm80INS1_25CollectiveMainloopFwdSm80ILi4ELi1ELb0EN4cute5tupleIJNS5_1CILi128EEENS7_ILi48EEENS7_ILi96EEEEEELi96ENS_10bfloat16_tEfNS_4arch4Sm80ELb0ELb1ELb1ELb1ELb0ELb0ELb1ELb1EEENS1_21CollectiveEpilogueFwdINS6_IJS8_SA_S9_EEENS6_IJNS7_ILi1EEESI_SI_EEESC_SE_Li128ELb1ELb1ELb1ELb0EEENS1_36VarlenDynamicPersistentTileSchedulerILi128ELi48ELi128ELi128ELb1ELb1ELb0ELb1ELb0ELb1EEEEEEEEEvNT_6ParamsE)
        /*0068*/ 	.word	0x00000004


	//----- nvinfo : EIATTR_FRAME_SIZE
	.align		4
.L_28:
        /*006c*/ 	.byte	0x04, 0x11
        /*006e*/ 	.short	(.L_30 - .L_29)
	.align		4
.L_29:
        /*0070*/ 	.word	index@(_ZN7cutlass13device_kernelIN5flash19enable_sm80_to_sm89INS1_16FlashAttnFwdSm80INS1_25CollectiveMainloopFwdSm80ILi4ELi1ELb0EN4cute5tupleIJNS5_1CILi128EEENS7_ILi48EEENS7_ILi96EEEEEELi96ENS_10bfloat16_tEfNS_4arch4Sm80ELb0ELb1ELb1ELb1ELb0ELb0ELb1ELb1EEENS1_21CollectiveEpilogueFwdINS6_IJS8_SA_S9_EEENS6_IJNS7_ILi1EEESI_SI_EEESC_SE_Li128ELb1ELb1ELb1ELb0EEENS1_36VarlenDynamicPersistentTileSchedulerILi128ELi48ELi128ELi128ELb1ELb1ELb0ELb1ELb0ELb1EEEEEEEEEvNT_6ParamsE)
        /*0074*/ 	.word	0x00000000


	//----- nvinfo : EIATTR_REGCOUNT
	.align		4
.L_30:
        /*0078*/ 	.byte	0x04, 0x2f
        /*007a*/ 	.short	(.L_32 - .L_31)
	.align		4
.L_31:
        /*007c*/ 	.word	index@(_ZN7cutlass13device_kernelIN5flash19enable_sm80_to_sm89INS1_16FlashAttnFwdSm80INS1_25CollectiveMainloopFwdSm80ILi4ELi1ELb0EN4cute5tupleIJNS5_1CILi128EEENS7_ILi48EEENS7_ILi96EEEEEELi96ENS_10bfloat16_tEfNS_4arch4Sm80ELb0ELb1ELb1ELb0ELb0ELb0ELb1ELb1EEENS1_21CollectiveEpilogueFwdINS6_IJS8_SA_S9_EEENS6_IJNS7_ILi1EEESI_SI_EEESC_SE_Li128ELb0ELb1ELb1ELb0EEENS1_19SingleTileSchedulerILb0ELb1ELb1ELi128EEEEEEEEEvNT_6ParamsE)
        /*0080*/ 	.word	0x00000004


	//----- nvinfo : EIATTR_FRAME_SIZE
	.align		4
.L_32:
        /*0084*/ 	.byte	0x04, 0x11
        /*0086*/ 	.short	(.L_34 - .L_33)
	.align		4
.L_33:
        /*0088*/ 	.word	index@(_ZN7cutlass13device_kernelIN5flash19enable_sm80_to_sm89INS1_16FlashAttnFwdSm80INS1_25CollectiveMainloopFwdSm80ILi4ELi1ELb0EN4cute5tupleIJNS5_1CILi128EEENS7_ILi48EEENS7_ILi96EEEEEELi96ENS_10bfloat16_tEfNS_4arch4Sm80ELb0ELb1ELb1ELb0ELb0ELb0ELb1ELb1EEENS1_21CollectiveEpilogueFwdINS6_IJS8_SA_S9_EEENS6_IJNS7_ILi1EEESI_SI_EEESC_SE_Li128ELb0ELb1ELb1ELb0EEENS1_19SingleTileSchedulerILb0ELb1ELb1ELi128EEEEEEEEEvNT_6ParamsE)
        /*008c*/ 	.word	0x00000000


	//----- nvinfo : EIATTR_REGCOUNT
	.align		4
.L_34:
        /*0090*/ 	.byte	0x04, 0x2f
        /*0092*/ 	.short	(.L_36 - .L_35)
	.align		4
.L_35:
        /*0094*/ 	.word	index@(_ZN7cutlass13device_kernelIN5flash19enable_sm80_to_sm89INS1_16FlashAttnFwdSm80INS1_25CollectiveMainloopFwdSm80ILi4ELi1ELb0EN4cute5tupleIJNS5_1CILi128EEENS7_ILi48EEENS7_ILi96EEEEEELi96ENS_10bfloat16_tEfNS_4arch4Sm80ELb0ELb0ELb1ELb1ELb0ELb1ELb1ELb1EEENS1_21CollectiveEpilogueFwdINS6_IJS8_SA_S9_EEENS6_IJNS7_ILi1EEESI_SI_EEESC_SE_Li128ELb1ELb1ELb1ELb0EEENS1_36VarlenDynamicPersistentTileSchedulerILi128ELi48ELi128ELi128ELb1ELb1ELb0ELb0ELb1ELb1EEEEEEEEEvNT_6ParamsE)
        /*0098*/ 	.word	0x00000004


	//----- nvinfo : EIATTR_FRAME_SIZE
	.align		4
.L_36:
        /*009c*/ 	.byte	0x04, 0x11
        /*009e*/ 	.short	(.L_38 - .L_37)
	.align		4
.L_37:
        /*00a0*/ 	.word	index@(_ZN7cutlass13device_kernelIN5flash19enable_sm80_to_sm89INS1_16FlashAttnFwdSm80INS1_25CollectiveMainloopFwdSm80ILi4ELi1ELb0EN4cute5tupleIJNS5_1CILi128EEENS7_ILi48EEENS7_ILi96EEEEEELi96ENS_10bfloat16_tEfNS_4arch4Sm80ELb0ELb0ELb1ELb1ELb0ELb1ELb1ELb1EEENS1_21CollectiveEpilogueFwdINS6_IJS8_SA_S9_EEENS6_IJNS7_ILi1EEESI_SI_EEESC_SE_Li128ELb1ELb1ELb1ELb0EEENS1_36VarlenDynamicPersistentTileSchedulerILi128ELi48ELi128ELi128ELb1ELb1ELb0ELb0ELb1ELb1EEEEEEEEEvNT_6ParamsE)
        /*00a4*/ 	.word	0x00000000


	//----- nvinfo : EIATTR_REGCOUNT
	.align		4
.L_38:
        /*00a8*/ 	.byte	0x04, 0x2f
        /*00aa*/ 	.short	(.L_40 - .L_39)
	.align		4
.L_39:
        /*00ac*/ 	.word	index@(_ZN7cutlass13device_kernelIN5flash19enable_sm80_to_sm89INS1_16FlashAttnFwdSm80INS1_25CollectiveMainloopFwdSm80ILi4ELi1ELb0EN4cute5tupleIJNS5_1CILi128EEENS7_ILi48EEENS7_ILi96EEEEEELi96ENS_10bfloat16_tEfNS_4arch4Sm80ELb0ELb0ELb1ELb1ELb0ELb0ELb1ELb1EEENS1_21CollectiveEpilogueFwdINS6_IJS8_SA_S9_EEENS6_IJNS7_ILi1EEESI_SI_EEESC_SE_Li128ELb1ELb1ELb1ELb0EEENS1_36VarlenDynamicPersistentTileSchedulerILi128ELi48ELi128ELi128ELb1ELb1ELb0ELb0ELb1ELb1EEEEEEEEEvNT_6ParamsE)
        /*00b0*/ 	.word	0x00000004


	//----- nvinfo : EIATTR_FRAME_SIZE
	.align		4
.L_40:
        /*00b4*/ 	.byte	0x04, 0x11
        /*00b6*/ 	.short	(.L_42 - .L_41)
	.align		4
.L_41:
        /*00b8*/ 	.word	index@(_ZN7cutlass13device_kernelIN5flash19enable_sm80_to_sm89INS1_16FlashAttnFwdSm80INS1_25CollectiveMainloopFwdSm80ILi4ELi1ELb0EN4cute5tupleIJNS5_1CILi128EEENS7_ILi48EEENS7_ILi96EEEEEELi96ENS_10bfloat16_tEfNS_4arch4Sm80ELb0ELb0ELb1ELb1ELb0ELb0ELb1ELb1EEENS1_21CollectiveEpilogueFwdINS6_IJS8_SA_S9_EEENS6_IJNS7_ILi1EEESI_SI_EEESC_SE_Li128ELb1ELb1ELb1ELb0EEENS1_36VarlenDynamicPersistentTileSchedulerILi128ELi48ELi128ELi128ELb1ELb1ELb0ELb0ELb1ELb1EEEEEEEEEvNT_6ParamsE)
        /*00bc*/ 	.word	0x00000000


	//----- nvinfo : EIATTR_REGCOUNT
	.align		4
.L_42:
        /*00c0*/ 	.byte	0x04, 0x2f
        /*00c2*/ 	.short	(.L_44 - .L_43)
	.align		4
.L_43:
        /*00c4*/ 	.word	index@(_ZN7cutlass13device_kernelIN5flash19enable_sm80_to_sm89INS1_16FlashAttnFwdSm80INS1_25CollectiveMainloopFwdSm80ILi4ELi1ELb0EN4cute5tupleIJNS5_1CILi128EEENS7_ILi64EEENS7_ILi96EEEEEELi96ENS_10bfloat16_tEfNS_4arch4Sm80ELb0ELb0ELb1ELb0ELb0ELb0ELb1ELb1EEENS1_21CollectiveEpilogueFwdINS6_IJS8_SA_S9_EEENS6_IJNS7_ILi1EEESI_SI_EEESC_SE_Li128ELb0ELb1ELb1ELb0EEENS1_19SingleTileSchedulerILb0ELb1ELb1ELi128EEEEEEEEEvNT_6ParamsE)
        /*00c8*/ 	.word	0x00000004


	//----- nvinfo : EIATTR_FRAME_SIZE
	.align		4
.L_44:
        /*00cc*/ 	.byte	0x04, 0x11
        /*00ce*/ 	.short	(.L_46 - .L_45)
	.align		4
.L_45:
        /*00d0*/ 	.word	index@(_ZN7cutlass13device_kernelIN5flash19enable_sm80_to_sm89INS1_16FlashAttnFwdSm80INS1_25CollectiveMainloopFwdSm80ILi4ELi1ELb0EN4cute5tupleIJNS5_1CILi128EEENS7_ILi64EEENS7_ILi96EEEEEELi96ENS_10bfloat16_tEfNS_4arch4Sm80ELb0ELb0ELb1ELb0ELb0ELb0ELb1ELb1EEENS1_21CollectiveEpilogueFwdINS6_IJS8_SA_S9_EEENS6_IJNS7_ILi1EEESI_SI_EEESC_SE_Li128ELb0ELb1ELb1ELb0EEENS1_19SingleTileSchedulerILb0ELb1ELb1ELi128EEEEEEEEEvNT_6ParamsE)
        /*00d4*/ 	.word	0x00000000


	//----- nvinfo : EIATTR_MIN_STACK_SIZE
	.align		4
.L_46:
        /*00d8*/ 	.byte	0x04, 0x12
        /*00da*/ 	.short	(.L_48 - .L_47)
	.align		4
.L_47:
        /*00dc*/ 	.word	index@(_ZN7cutlass13device_kernelIN5flash19enable_sm80_to_sm89INS1_16FlashAttnFwdSm80INS1_25CollectiveMainloopFwdSm80ILi4ELi1ELb0EN4cute5tupleIJNS5_1CILi128EEENS7_ILi64EEENS7_ILi96EEEEEELi96ENS_10bfloat16_tEfNS_4arch4Sm80ELb0ELb0ELb1ELb0ELb0ELb0ELb1ELb1EEENS1_21CollectiveEpilogueFwdINS6_IJS8_SA_S9_EEENS6_IJNS7_ILi1EEESI_SI_EEESC_SE_Li128ELb0ELb1ELb1ELb0EEENS1_19SingleTileSchedulerILb0ELb1ELb1ELi128EEEEEEEEEvNT_6ParamsE)
        /*00e0*/ 	.word	0x00000000


	//----- nvinfo : EIATTR_MIN_STACK_SIZE
	.align		4
.L_48:
        /*00e4*/ 	.byte	0x04, 0x12
        /*00e6*/ 	.short	(.L_50 - .L_49)
	.align		4
.L_49:
        /*00e8*/ 	.word	index@(_ZN7cutlass13device_kernelIN5flash19enable_sm80_to_sm89INS1_16FlashAttnFwdSm80INS1_25CollectiveMainloopFwdSm80ILi4ELi1ELb0EN4cute5tupleIJNS5_1CILi128EEENS7_ILi48EEENS7_ILi96EEEEEELi96ENS_10bfloat16_tEfNS_4arch4Sm80ELb0ELb0ELb1ELb1ELb0ELb0ELb1ELb1EEENS1_21CollectiveEpilogueFwdINS6_IJS8_SA_S9_EEENS6_IJNS7_ILi1EEESI_SI_EEESC_SE_Li128ELb1ELb1ELb1ELb0EEENS1_36VarlenDynamicPersistentTileSchedulerILi128ELi48ELi128ELi128ELb1ELb1ELb0ELb0ELb1ELb1EEEEEEEEEvNT_6ParamsE)
        /*00ec*/ 	.word	0x00000000


	//----- nvinfo : EIATTR_MIN_STACK_SIZE
	.align		4
.L_50:
        /*00f0*/ 	.byte	0x04, 0x12
        /*00f2*/ 	.short	(.L_52 - .L_51)
	.align		4
.L_51:
        /*00f4*/ 	.word	index@(_ZN7cutlass13device_kernelIN5flash19enable_sm80_to_sm89INS1_16FlashAttnFwdSm80INS1_25CollectiveMainloopFwdSm80ILi4ELi1ELb0EN4cute5tupleIJNS5_1CILi128EEENS7_ILi48EEENS7_ILi96EEEEEELi96ENS_10bfloat16_tEfNS_4arch4Sm80ELb0ELb0ELb1ELb1ELb0ELb1ELb1ELb1EEENS1_21CollectiveEpilogueFwdINS6_IJS8_SA_S9_EEENS6_IJNS7_ILi1EEESI_SI_EEESC_SE_Li128ELb1ELb1ELb1ELb0EEENS1_36VarlenDynamicPersistentTileSchedulerILi128ELi48ELi128ELi128ELb1ELb1ELb0ELb0ELb1ELb1EEEEEEEEEvNT_6ParamsE)
        /*00f8*/ 	.word	0x00000000


	//----- nvinfo : EIATTR_MIN_STACK_SIZE
	.align		4
.L_52:
        /*00fc*/ 	.byte	0x04, 0x12
        /*00fe*/ 	.short	(.L_54 - .L_53)
	.align		4
.L_53:
        /*0100*/ 	.word	index@(_ZN7cutlass13device_kernelIN5flash19enable_sm80_to_sm89INS1_16FlashAttnFwdSm80INS1_25CollectiveMainloopFwdSm80ILi4ELi1ELb0EN4cute5tupleIJNS5_1CILi128EEENS7_ILi48EEENS7_ILi96EEEEEELi96ENS_10bfloat16_tEfNS_4arch4Sm80ELb0ELb1ELb1ELb0ELb0ELb0ELb1ELb1EEENS1_21CollectiveEpilogueFwdINS6_IJS8_SA_S9_EEENS6_IJNS7_ILi1EEESI_SI_EEESC_SE_Li128ELb0ELb1ELb1ELb0EEENS1_19SingleTileSchedulerILb0ELb1ELb1ELi128EEEEEEEEEvNT_6ParamsE)
        /*0104*/ 	.word	0x00000000


	//----- nvinfo : EIATTR_MIN_STACK_SIZE
	.align		4
.L_54:
        /*0108*/ 	.byte	0x04, 0x12
        /*010a*/ 	.short	(.L_56 - .L_55)
	.align		4
.L_55:
        /*010c*/ 	.word	index@(_ZN7cutlass13device_kernelIN5flash19enable_sm80_to_sm89INS1_16FlashAttnFwdSm80INS1_25CollectiveMainloopFwdSm80ILi4ELi1ELb0EN4cute5tupleIJNS5_1CILi128EEENS7_ILi48EEENS7_ILi96EEEEEELi96ENS_10bfloat16_tEfNS_4arch4Sm80ELb0ELb1ELb1ELb1ELb0ELb0ELb1ELb1EEENS1_21CollectiveEpilogueFwdINS6_IJS8_SA_S9_EEENS6_IJNS7_ILi1EEESI_SI_EEESC_SE_Li128ELb1ELb1ELb1ELb0EEENS1_36VarlenDynamicPersistentTileSchedulerILi128ELi48ELi128ELi128ELb1ELb1ELb0ELb1ELb0ELb1EEEEEEEEEvNT_6ParamsE)
        /*0110*/ 	.word	0x00000000


	//----- nvinfo : EIATTR_MIN_STACK_SIZE
	.align		4
.L_56:
        /*0114*/ 	.byte	0x04, 0x12
        /*0116*/ 	.short	(.L_58 - .L_57)
	.align		4
.L_57:
        /*0118*/ 	.word	index@(_ZN7cutlass13device_kernelIN5flash19enable_sm80_to_sm89INS1_16FlashAttnFwdSm80INS1_25CollectiveMainloopFwdSm80ILi4ELi1ELb0EN4cute5tupleIJNS5_1CILi128EEENS7_ILi48EEENS7_ILi96EEEEEELi96ENS_10bfloat16_tEfNS_4arch4Sm80ELb0ELb1ELb1ELb1ELb0ELb1ELb1ELb1EEENS1_21CollectiveEpilogueFwdINS6_IJS8_SA_S9_EEENS6_IJNS7_ILi1EEESI_SI_EEESC_SE_Li128ELb1ELb1ELb1ELb0EEENS1_36VarlenDynamicPersistentTileSchedulerILi128ELi48ELi128ELi128ELb1ELb1ELb0ELb1ELb0ELb1EEEEEEEEEvNT_6ParamsE)
        /*011c*/ 	.word	0x00000000


	//----- nvinfo : EIATTR_MIN_STACK_SIZE
	.align		4
.L_58:
        /*0120*/ 	.byte	0x04, 0x12
        /*0122*/ 	.short	(.L_60 - .L_59)
	.align		4
.L_59:
        /*0124*/ 	.word	index@(_ZN7cutlass13device_kernelIN5flash19enable_sm80_to_sm89INS1_16FlashAttnFwdSm80INS1_25CollectiveMainloopFwdSm80ILi4ELi1ELb0EN4cute5tupleIJNS5_1CILi128EEENS7_ILi64EEENS7_ILi96EEEEEELi96ENS_10bfloat16_tEfNS_4arch4Sm80ELb1ELb0ELb1ELb0ELb0ELb0ELb1ELb1EEENS1_21CollectiveEpilogueFwdINS6_IJS8_SA_S9_EEENS6_IJNS7_ILi1EEESI_SI_EEESC_SE_Li128ELb0ELb1ELb1ELb0EEENS1_30DynamicPersistentTileSchedulerILi128ELi128ELb1ELb1ELb0EEEEEEEEEvNT_6ParamsE)
        /*0128*/ 	.word	0x00000000


	//----- nvinfo : EIATTR_MIN_STACK_SIZE
	.align		4
.L_60:
        /*012c*/ 	.byte	0x04, 0x12
        /*012e*/ 	.short	(.L_62 - .L_61)
	.align		4
.L_61:
        /*0130*/ 	.word	index@(_ZN7cutlass13device_kernelIN5flash19enable_sm80_to_sm89INS1_16FlashAttnFwdSm80INS1_25CollectiveMainloopFwdSm80ILi4ELi1ELb0EN4cute5tupleIJNS5_1CILi128EEENS7_ILi48EEENS7_ILi96EEEEEELi96ENS_10bfloat16_tEfNS_4arch4Sm80ELb1ELb0ELb1ELb1ELb0ELb0ELb1ELb1EEENS1_21CollectiveEpilogueFwdINS6_IJS8_SA_S9_EEENS6_IJNS7_ILi1EEESI_SI_EEESC_SE_Li128ELb1ELb1ELb1ELb0EEENS1_36VarlenDynamicPersistentTileSchedulerILi128ELi48ELi128ELi128ELb1ELb1ELb0ELb1ELb1ELb1EEEEEEEEEvNT_6ParamsE)
        /*0134*/ 	.word	0x00000000


	//----- nvinfo : EIATTR_MIN_STACK_SIZE
	.align		4
.L_62:
        /*0138*/ 	.byte	0x04, 0x12
        /*013a*/ 	.short	(.L_64 - .L_63)
	.align		4
.L_63:
        /*013c*/ 	.word	index@(_ZN7cutlass13device_kernelIN5flash19enable_sm80_to_sm89INS1_16FlashAttnFwdSm80INS1_25CollectiveMainloopFwdSm80ILi4ELi1ELb0EN4cute5tupleIJNS5_1CILi128EEENS7_ILi48EEENS7_ILi96EEEEEELi96ENS_10bfloat16_tEfNS_4arch4Sm80ELb1ELb0ELb1ELb1ELb0ELb1ELb1ELb1EEENS1_21CollectiveEpilogueFwdINS6_IJS8_SA_S9_EEENS6_IJNS7_ILi1EEESI_SI_EEESC_SE_Li128ELb1ELb1ELb1ELb0EEENS1_36VarlenDynamicPersistentTileSchedulerILi128ELi48ELi128ELi128ELb1ELb1ELb0ELb1ELb1ELb1EEEEEEEEEvNT_6ParamsE)
        /*0140*/ 	.word	0x00000000
.L_64:


//--------------------- .nv.compat                --------------------------
	.section	.nv.compat,"",@"SHT_CUDA_COMPAT_INFO"
	.align	4
        /*0000*/ 	.byte	0x02, 0x09, 0x01, 0x00, 0x02, 0x02, 0x01, 0x00, 0x02, 0x05, 0x05, 0x00, 0x03, 0x07, 0x01, 0x01
        /*0010*/ 	.byte	0x02, 0x03, 0x00, 0x00, 0x02, 0x06, 0x01, 0x00, 0x04, 0x0b, 0x08, 0x00, 0x09, 0x00, 0x00, 0x00
        /*0020*/ 	.byte	0x00, 0x00, 0x00, 0x00


//--------------------- .nv.info._ZN7cutlass13device_kernelIN5flash19enable_sm80_to_sm89INS1_16FlashAttnFwdSm80INS1_25CollectiveMainloopFwdSm80ILi4ELi1ELb0EN4cute5tupleIJNS5_1CILi128EEENS7_ILi64EEENS7_ILi96EEEEEELi96ENS_10bfloat16_tEfNS_4arch4Sm80ELb0ELb0ELb1ELb0ELb0ELb0ELb1ELb1EEENS1_21CollectiveEpilogueFwdINS6_IJS8_SA_S9_EEENS6_IJNS7_ILi1EEESI_SI_EEESC_SE_Li128ELb0ELb1ELb1ELb0EEENS1_19SingleTileSchedulerILb0ELb1ELb1ELi128EEEEEEEEEvNT_6ParamsE --------------------------
	.section	.nv.info._ZN7cutlass13device_kernelIN5flash19enable_sm80_to_sm89INS1_16FlashAttnFwdSm80INS1_25CollectiveMainloopFwdSm80ILi4ELi1ELb0EN4cute5tupleIJNS5_1CILi128EEENS7_ILi64EEENS7_ILi96EEEEEELi96ENS_10bfloat16_tEfNS_4arch4Sm80ELb0ELb0ELb1ELb0ELb0ELb0ELb1ELb1EEENS1_21CollectiveEpilogueFwdINS6_IJS8_SA_S9_EEENS6_IJNS7_ILi1EEESI_SI_EEESC_SE_Li128ELb0ELb1ELb1ELb0EEENS1_19SingleTileSchedulerILb0ELb1ELb1ELi128EEEEEEEEEvNT_6ParamsE,"",@"SHT_CUDA_INFO"
	.sectionflags	@""
	.align	4


	//----- nvinfo : EIATTR_CUDA_API_VERSION
	.align		4
        /*0000*/ 	.byte	0x04, 0x37
        /*0002*/ 	.short	(.L_66 - .L_65)
.L_65:
        /*0004*/ 	.word	0x00000082


	//----- nvinfo : EIATTR_KPARAM_INFO
	.align		4
.L_66:
        /*0008*/ 	.byte	0x04, 0x17
        /*000a*/ 	.short	(.L_68 - .L_67)
.L_67:
        /*000c*/ 	.word	0x00000000
        /*0010*/ 	.short	0x0000
        /*0012*/ 	.short	0x0000
        /*0014*/ 	.byte	0x00, 0xf0, 0x61, 0x10


	//----- nvinfo : EIATTR_SPARSE_MMA_MASK
	.align		4
.L_68:
        /*0018*/ 	.byte	0x03, 0x50
        /*001a*/ 	.short	0x0000


	//----- nvinfo : EIATTR_MAXREG_COUNT
	.align		4
        /*001c*/ 	.byte	0x03, 0x1b
        /*001e*/ 	.short	0x00ff


	//----- nvinfo : EIATTR_MERCURY_ISA_VERSION
	.align		4
        /*0020*/ 	.byte	0x03, 0x5f
        /*0022*/ 	.short	0x0101


	//----- nvinfo : EIATTR_VRC_CTA_INIT_COUNT
	.align		4
        /*0024*/ 	.byte	0x02, 0x4a
	.zero		1
	.zero		1


	//----- nvinfo : EIATTR_EXIT_INSTR_OFFSETS
	.align		4
        /*0028*/ 	.byte	0x04, 0x1c
        /*002a*/ 	.short	(.L_70 - .L_69)


	//   ....[0]....
.L_69:
        /*002c*/ 	.word	0x00000010


	//----- nvinfo : EIATTR_MAX_THREADS
	.align		4
.L_70:
        /*0030*/ 	.byte	0x04, 0x05
        /*0032*/ 	.short	(.L_72 - .L_71)
.L_71:
        /*0034*/ 	.word	0x00000080
        /*0038*/ 	.word	0x00000001
        /*003c*/ 	.word	0x00000001


	//----- nvinfo : EIATTR_CBANK_PARAM_SIZE
	.align		4
.L_72:
        /*0040*/ 	.byte	0x03, 0x19
        /*0042*/ 	.short	0x0418


	//----- nvinfo : EIATTR_PARAM_CBANK
	.align		4
        /*0044*/ 	.byte	0x04, 0x0a
        /*0046*/ 	.short	(.L_74 - .L_73)
	.align		4
.L_73:
        /*0048*/ 	.word	index@(.nv.constant0._ZN7cutlass13device_kernelIN5flash19enable_sm80_to_sm89INS1_16FlashAttnFwdSm80INS1_25CollectiveMainloopFwdSm80ILi4ELi1ELb0EN4cute5tupleIJNS5_1CILi128EEENS7_ILi64EEENS7_ILi96EEEEEELi96ENS_10bfloat16_tEfNS_4arch4Sm80ELb0ELb0ELb1ELb0ELb0ELb0ELb1ELb1EEENS1_21CollectiveEpilogueFwdINS6_IJS8_SA_S9_EEENS6_IJNS7_ILi1EEESI_SI_EEESC_SE_Li128ELb0ELb1ELb1ELb0EEENS1_19SingleTileSchedulerILb0ELb1ELb1ELi128EEEEEEEEEvNT_6ParamsE)
        /*004c*/ 	.short	0x0380
        /*004e*/ 	.short	0x0418


	//----- nvinfo : EIATTR_SW_WAR
	.align		4
.L_74:
        /*0050*/ 	.byte	0x04, 0x36
        /*0052*/ 	.short	(.L_76 - .L_75)
.L_75:
        /*0054*/ 	.word	0x00000008
.L_76:


//--------------------- .nv.info._ZN7cutlass13device_kernelIN5flash19enable_sm80_to_sm89INS1_16FlashAttnFwdSm80INS1_25CollectiveMainloopFwdSm80ILi4ELi1ELb0EN4cute5tupleIJNS5_1CILi128EEENS7_ILi48EEENS7_ILi96EEEEEELi96ENS_10bfloat16_tEfNS_4arch4Sm80ELb0ELb0ELb1ELb1ELb0ELb0ELb1ELb1EEENS1_21CollectiveEpilogueFwdINS6_IJS8_SA_S9_EEENS6_IJNS7_ILi1EEESI_SI_EEESC_SE_Li128ELb1ELb1ELb1ELb0EEENS1_36VarlenDynamicPersistentTileSchedulerILi128ELi48ELi128ELi128ELb1ELb1ELb0ELb0ELb1ELb1EEEEEEEEEvNT_6ParamsE --------------------------
	.section	.nv.info._ZN7cutlass13device_kernelIN5flash19enable_sm80_to_sm89INS1_16FlashAttnFwdSm80INS1_25CollectiveMainloopFwdSm80ILi4ELi1ELb0EN4cute5tupleIJNS5_1CILi128EEENS7_ILi48EEENS7_ILi96EEEEEELi96ENS_10bfloat16_tEfNS_4arch4Sm80ELb0ELb0ELb1ELb1ELb0ELb0ELb1ELb1EEENS1_21CollectiveEpilogueFwdINS6_IJS8_SA_S9_EEENS6_IJNS7_ILi1EEESI_SI_EEESC_SE_Li128ELb1ELb1ELb1ELb0EEENS1_36VarlenDynamicPersistentTileSchedulerILi128ELi48ELi128ELi128ELb1ELb1ELb0ELb0ELb1ELb1EEEEEEEEEvNT_6ParamsE,"",@"SHT_CUDA_INFO"
	.sectionflags	@""
	.align	4


	//----- nvinfo : EIATTR_CUDA_API_VERSION
	.align		4
        /*0000*/ 	.byte	0x04, 0x37
        /*0002*/ 	.short	(.L_78 - .L_77)
.L_77:
        /*0004*/ 	.word	0x00000082


	//----- nvinfo : EIATTR_KPARAM_INFO
	.align		4
.L_78:
        /*0008*/ 	.byte	0x04, 0x17
        /*000a*/ 	.short	(.L_80 - .L_79)
.L_79:
        /*000c*/ 	.word	0x00000000
        /*0010*/ 	.short	0x0000
        /*0012*/ 	.short	0x0000
        /*0014*/ 	.byte	0x00, 0xf0, 0xe1, 0x10


	//----- nvinfo : EIATTR_SPARSE_MMA_MASK
	.align		4
.L_80:
        /*0018*/ 	.byte	0x03, 0x50
        /*001a*/ 	.short	0x0000


	//----- nvinfo : EIATTR_MAXREG_COUNT
	.align		4
        /*001c*/ 	.byte	0x03, 0x1b
        /*001e*/ 	.short	0x00ff


	//----- nvinfo : EIATTR_MERCURY_ISA_VERSION
	.align		4
        /*0020*/ 	.byte	0x03, 0x5f
        /*0022*/ 	.short	0x0101


	//----- nvinfo : EIATTR_VRC_CTA_INIT_COUNT
	.align		4
        /*0024*/ 	.byte	0x02, 0x4a
	.zero		1
	.zero		1


	//----- nvinfo : EIATTR_EXIT_INSTR_OFFSETS
	.align		4
        /*0028*/ 	.byte	0x04, 0x1c
        /*002a*/ 	.short	(.L_82 - .L_81)


	//   ....[0]....
.L_81:
        /*002c*/ 	.word	0x00000010


	//----- nvinfo : EIATTR_MAX_THREADS
	.align		4
.L_82:
        /*0030*/ 	.byte	0x04, 0x05
        /*0032*/ 	.short	(.L_84 - .L_83)
.L_83:
        /*0034*/ 	.word	0x00000080
        /*0038*/ 	.word	0x00000001
        /*003c*/ 	.word	0x00000001


	//----- nvinfo : EIATTR_CBANK_PARAM_SIZE
	.align		4
.L_84:
        /*0040*/ 	.byte	0x03, 0x19
        /*0042*/ 	.short	0x0438


	//----- nvinfo : EIATTR_PARAM_CBANK
	.align		4
        /*0044*/ 	.byte	0x04, 0x0a
        /*0046*/ 	.short	(.L_86 - .L_85)
	.align		4
.L_85:
        /*0048*/ 	.word	index@(.nv.constant0._ZN7cutlass13device_kernelIN5flash19enable_sm80_to_sm89INS1_16FlashAttnFwdSm80INS1_25CollectiveMainloopFwdSm80ILi4ELi1ELb0EN4cute5tupleIJNS5_1CILi128EEENS7_ILi48EEENS7_ILi96EEEEEELi96ENS_10bfloat16_tEfNS_4arch4Sm80ELb0ELb0ELb1ELb1ELb0ELb0ELb1ELb1EEENS1_21CollectiveEpilogueFwdINS6_IJS8_SA_S9_EEENS6_IJNS7_ILi1EEESI_SI_EEESC_SE_Li128ELb1ELb1ELb1ELb0EEENS1_36VarlenDynamicPersistentTileSchedulerILi128ELi48ELi128ELi128ELb1ELb1ELb0ELb0ELb1ELb1EEEEEEEEEvNT_6ParamsE)
        /*004c*/ 	.short	0x0380
        /*004e*/ 	.short	0x0438


	//----- nvinfo : EIATTR_SW_WAR
	.align		4
.L_86:
        /*0050*/ 	.byte	0x04, 0x36
        /*0052*/ 	.short	(.L_88 - .L_87)
.L_87:
        /*0054*/ 	.word	0x00000008
.L_88:


//--------------------- .nv.info._ZN7cutlass13device_kernelIN5flash19enable_sm80_to_sm89INS1_16FlashAttnFwdSm80INS1_25CollectiveMainloopFwdSm80ILi4ELi1ELb0EN4cute5tupleIJNS5_1CILi128EEENS7_ILi48EEENS7_ILi96EEEEEELi96ENS_10bfloat16_tEfNS_4arch4Sm80ELb0ELb0ELb1ELb1ELb0ELb1ELb1ELb1EEENS1_21CollectiveEpilogueFwdINS6_IJS8_SA_S9_EEENS6_IJNS7_ILi1EEESI_SI_EEESC_SE_Li128ELb1ELb1ELb1ELb0EEENS1_36VarlenDynamicPersistentTileSchedulerILi128ELi48ELi128ELi128ELb1ELb1ELb0ELb0ELb1ELb1EEEEEEEEEvNT_6ParamsE --------------------------
	.section	.nv.info._ZN7cutlass13device_kernelIN5flash19enable_sm80_to_sm89INS1_16FlashAttnFwdSm80INS1_25CollectiveMainloopFwdSm80ILi4ELi1ELb0EN4cute5tupleIJNS5_1CILi128EEENS7_ILi48EEENS7_ILi96EEEEEELi96ENS_10bfloat16_tEfNS_4arch4Sm80ELb0ELb0ELb1ELb1ELb0ELb1ELb1ELb1EEENS1_21CollectiveEpilogueFwdINS6_IJS8_SA_S9_EEENS6_IJNS7_ILi1EEESI_SI_EEESC_SE_Li128ELb1ELb1ELb1ELb0EEENS1_36VarlenDynamicPersistentTileSchedulerILi128ELi48ELi128ELi128ELb1ELb1ELb0ELb0ELb1ELb1EEEEEEEEEvNT_6ParamsE,"",@"SHT_CUDA_INFO"
	.sectionflags	@""
	.align	4


	//----- nvinfo : EIATTR_CUDA_API_VERSION
	.align		4
        /*0000*/ 	.byte	0x04, 0x37
        /*0002*/ 	.short	(.L_90 - .L_89)
.L_89:
        /*0004*/ 	.word	0x00000082


	//----- nvinfo : EIATTR_KPARAM_INFO
	.align		4
.L_90:
        /*0008*/ 	.byte	0x04, 0x17
        /*000a*/ 	.short	(.L_92 - .L_91)
.L_91:
        /*000c*/ 	.word	0x00000000
        /*0010*/ 	.short	0x0000
        /*0012*/ 	.short	0x0000
        /*0014*/ 	.byte	0x00, 0xf0, 0xe1, 0x10


	//----- nvinfo : EIATTR_SPARSE_MMA_MASK
	.align		4
.L_92:
        /*0018*/ 	.byte	0x03, 0x50
        /*001a*/ 	.short	0x0000


	//----- nvinfo : EIATTR_MAXREG_COUNT
	.align		4
        /*001c*/ 	.byte	0x03, 0x1b
        /*001e*/ 	.short	0x00ff


	//----- nvinfo : EIATTR_MERCURY_ISA_VERSION
	.align		4
        /*0020*/ 	.byte	0x03, 0x5f
        /*0022*/ 	.short	0x0101


	//----- nvinfo : EIATTR_VRC_CTA_INIT_COUNT
	.align		4
        /*0024*/ 	.byte	0x02, 0x4a
	.zero		1
	.zero		1


	//----- nvinfo : EIATTR_EXIT_INSTR_OFFSETS
	.align		4
        /*0028*/ 	.byte	0x04, 0x1c
        /*002a*/ 	.short	(.L_94 - .L_93)


	//   ....[0]....
.L_93:
        /*002c*/ 	.word	0x00000010


	//----- nvinfo : EIATTR_MAX_THREADS
	.align		4
.L_94:
        /*0030*/ 	.byte	0x04, 0x05
        /*0032*/ 	.short	(.L_96 - .L_95)
.L_95:
        /*0034*/ 	.word	0x00000080
        /*0038*/ 	.word	0x00000001
        /*003c*/ 	.word	0x00000001


	//----- nvinfo : EIATTR_CBANK_PARAM_SIZE
	.align		4
.L_96:
        /*0040*/ 	.byte	0x03, 0x19
        /*0042*/ 	.short	0x0438


	//----- nvinfo : EIATTR_PARAM_CBANK
	.align		4
        /*0044*/ 	.byte	0x04, 0x0a
        /*0046*/ 	.short	(.L_98 - .L_97)
	.align		4
.L_97:
        /*0048*/ 	.word	index@(.nv.constant0._ZN7cutlass13device_kernelIN5flash19enable_sm80_to_sm89INS1_16FlashAttnFwdSm80INS1_25CollectiveMainloopFwdSm80ILi4ELi1ELb0EN4cute5tupleIJNS5_1CILi128EEENS7_ILi48EEENS7_ILi96EEEEEELi96ENS_10bfloat16_tEfNS_4arch4Sm80ELb0ELb0ELb1ELb1ELb0ELb1ELb1ELb1EEENS1_21CollectiveEpilogueFwdINS6_IJS8_SA_S9_EEENS6_IJNS7_ILi1EEESI_SI_EEESC_SE_Li128ELb1ELb1ELb1ELb0EEENS1_36VarlenDynamicPersistentTileSchedulerILi128ELi48ELi128ELi128ELb1ELb1ELb0ELb0ELb1ELb1EEEEEEEEEvNT_6ParamsE)
        /*004c*/ 	.short	0x0380
        /*004e*/ 	.short	0x0438


	//----- nvinfo : EIATTR_SW_WAR
	.align		4
.L_98:
        /*0050*/ 	.byte	0x04, 0x36
        /*0052*/ 	.short	(.L_100 - .L_99)
.L_99:
        /*0054*/ 	.word	0x00000008
.L_100:


//--------------------- .nv.info._ZN7cutlass13device_kernelIN5flash19enable_sm80_to_sm89INS1_16FlashAttnFwdSm80INS1_25CollectiveMainloopFwdSm80ILi4ELi1ELb0EN4cute5tupleIJNS5_1CILi128EEENS7_ILi48EEENS7_ILi96EEEEEELi96ENS_10bfloat16_tEfNS_4arch4Sm80ELb0ELb1ELb1ELb0ELb0ELb0ELb1ELb1EEENS1_21CollectiveEpilogueFwdINS6_IJS8_SA_S9_EEENS6_IJNS7_ILi1EEESI_SI_EEESC_SE_Li128ELb0ELb1ELb1ELb0EEENS1_19SingleTileSchedulerILb0ELb1ELb1ELi128EEEEEEEEEvNT_6ParamsE --------------------------
	.section	.nv.info._ZN7cutlass13device_kernelIN5flash19enable_sm80_to_sm89INS1_16FlashAttnFwdSm80INS1_25CollectiveMainloopFwdSm80ILi4ELi1ELb0EN4cute5tupleIJNS5_1CILi128EEENS7_ILi48EEENS7_ILi96EEEEEELi96ENS_10bfloat16_tEfNS_4arch4Sm80ELb0ELb1ELb1ELb0ELb0ELb0ELb1ELb1EEENS1_21CollectiveEpilogueFwdINS6_IJS8_SA_S9_EEENS6_IJNS7_ILi1EEESI_SI_EEESC_SE_Li128ELb0ELb1ELb1ELb0EEENS1_19SingleTileSchedulerILb0ELb1ELb1ELi128EEEEEEEEEvNT_6ParamsE,"",@"SHT_CUDA_INFO"
	.sectionflags	@""
	.align	4


	//----- nvinfo : EIATTR_CUDA_API_VERSION
	.align		4
        /*0000*/ 	.byte	0x04, 0x37
        /*0002*/ 	.short	(.L_102 - .L_101)
.L_101:
        /*0004*/ 	.word	0x00000082


	//----- nvinfo : EIATTR_KPARAM_INFO
	.align		4
.L_102:
        /*0008*/ 	.byte	0x04, 0x17
        /*000a*/ 	.short	(.L_104 - .L_103)
.L_103:
        /*000c*/ 	.word	0x00000000
        /*0010*/ 	.short	0x0000
        /*0012*/ 	.short	0x0000
        /*0014*/ 	.byte	0x00, 0xf0, 0x61, 0x10


	//----- nvinfo : EIATTR_SPARSE_MMA_MASK
	.align		4
.L_104:
        /*0018*/ 	.byte	0x03, 0x50
        /*001a*/ 	.short	0x0000


	//----- nvinfo : EIATTR_MAXREG_COUNT
	.align		4
        /*001c*/ 	.byte	0x03, 0x1b
        /*001e*/ 	.short	0x00ff


	//----- nvinfo : EIATTR_MERCURY_ISA_VERSION
	.align		4
        /*0020*/ 	.byte	0x03, 0x5f
        /*0022*/ 	.short	0x0101


	//----- nvinfo : EIATTR_VRC_CTA_INIT_COUNT
	.align		4
        /*0024*/ 	.byte	0x02, 0x4a
	.zero		1
	.zero		1


	//----- nvinfo : EIATTR_EXIT_INSTR_OFFSETS
	.align		4
        /*0028*/ 	.byte	0x04, 0x1c
        /*002a*/ 	.short	(.L_106 - .L_105)


	//   ....[0]....
.L_105:
        /*002c*/ 	.word	0x00000010


	//----- nvinfo : EIATTR_MAX_THREADS
	.align		4
.L_106:
        /*0030*/ 	.byte	0x04, 0x05
        /*0032*/ 	.short	(.L_108 - .L_107)
.L_107:
        /*0034*/ 	.word	0x00000080
        /*0038*/ 	.word	0x00000001
        /*003c*/ 	.word	0x00000001


	//----- nvinfo : EIATTR_CBANK_PARAM_SIZE
	.align		4
.L_108:
        /*0040*/ 	.byte	0x03, 0x19
        /*0042*/ 	.short	0x0418


	//----- nvinfo : EIATTR_PARAM_CBANK
	.align		4
        /*0044*/ 	.byte	0x04, 0x0a
        /*0046*/ 	.short	(.L_110 - .L_109)
	.align		4
.L_109:
        /*0048*/ 	.word	index@(.nv.constant0._ZN7cutlass13device_kernelIN5flash19enable_sm80_to_sm89INS1_16FlashAttnFwdSm80INS1_25CollectiveMainloopFwdSm80ILi4ELi1ELb0EN4cute5tupleIJNS5_1CILi128EEENS7_ILi48EEENS7_ILi96EEEEEELi96ENS_10bfloat16_tEfNS_4arch4Sm80ELb0ELb1ELb1ELb0ELb0ELb0ELb1ELb1EEENS1_21CollectiveEpilogueFwdINS6_IJS8_SA_S9_EEENS6_IJNS7_ILi1EEESI_SI_EEESC_SE_Li128ELb0ELb1ELb1ELb0EEENS1_19SingleTileSchedulerILb0ELb1ELb1ELi128EEEEEEEEEvNT_6ParamsE)
        /*004c*/ 	.short	0x0380
        /*004e*/ 	.short	0x0418


	//----- nvinfo : EIATTR_SW_WAR
	.align		4
.L_110:
        /*0050*/ 	.byte	0x04, 0x36
        /*0052*/ 	.short	(.L_112 - .L_111)
.L_111:
        /*0054*/ 	.word	0x00000008
.L_112:


//--------------------- .nv.info._ZN7cutlass13device_kernelIN5flash19enable_sm80_to_sm89INS1_16FlashAttnFwdSm80INS1_25CollectiveMainloopFwdSm80ILi4ELi1ELb0EN4cute5tupleIJNS5_1CILi128EEENS7_ILi48EEENS7_ILi96EEEEEELi96ENS_10bfloat16_tEfNS_4arch4Sm80ELb0ELb1ELb1ELb1ELb0ELb0ELb1ELb1EEENS1_21CollectiveEpilogueFwdINS6_IJS8_SA_S9_EEENS6_IJNS7_ILi1EEESI_SI_EEESC_SE_Li128ELb1ELb1ELb1ELb0EEENS1_36VarlenDynamicPersistentTileSchedulerILi128ELi48ELi128ELi128ELb1ELb1ELb0ELb1ELb0ELb1EEEEEEEEEvNT_6ParamsE --------------------------
	.section	.nv.info._ZN7cutlass13device_kernelIN5flash19enable_sm80_to_sm89INS1_16FlashAttnFwdSm80INS1_25CollectiveMainloopFwdSm80ILi4ELi1ELb0EN4cute5tupleIJNS5_1CILi128EEENS7_ILi48EEENS7_ILi96EEEEEELi96ENS_10bfloat16_tEfNS_4arch4Sm80ELb0ELb1ELb1ELb1ELb0ELb0ELb1ELb1EEENS1_21CollectiveEpilogueFwdINS6_IJS8_SA_S9_EEENS6_IJNS7_ILi1EEESI_SI_EEESC_SE_Li128ELb1ELb1ELb1ELb0EEENS1_36VarlenDynamicPersistentTileSchedulerILi128ELi48ELi128ELi128ELb1ELb1ELb0ELb1ELb0ELb1EEEEEEEEEvNT_6ParamsE,"",@"SHT_CUDA_INFO"
	.sectionflags	@""
	.align	4


	//----- nvinfo : EIATTR_CUDA_API_VERSION
	.align		4
        /*0000*/ 	.byte	0x04, 0x37
        /*0002*/ 	.short	(.L_114 - .L_113)
.L_113:
        /*0004*/ 	.word	0x00000082


	//----- nvinfo : EIATTR_KPARAM_INFO
	.align		4
.L_114:
        /*0008*/ 	.byte	0x04, 0x17
        /*000a*/ 	.short	(.L_116 - .L_115)
.L_115:
        /*000c*/ 	.word	0x00000000
        /*0010*/ 	.short	0x0000
        /*0012*/ 	.short	0x0000
        /*0014*/ 	.byte	0x00, 0xf0, 0xe1, 0x10


	//----- nvinfo : EIATTR_SPARSE_MMA_MASK
	.align		4
.L_116:
        /*0018*/ 	.byte	0x03, 0x50
        /*001a*/ 	.short	0x0000


	//----- nvinfo : EIATTR_MAXREG_COUNT
	.align		4
        /*001c*/ 	.byte	0x03, 0x1b
        /*001e*/ 	.short	0x00ff


	//----- nvinfo : EIATTR_MERCURY_ISA_VERSION
	.align		4
        /*0020*/ 	.byte	0x03, 0x5f
        /*0022*/ 	.short	0x0101


	//----- nvinfo : EIATTR_VRC_CTA_INIT_COUNT
	.align		4
        /*0024*/ 	.byte	0x02, 0x4a
	.zero		1
	.zero		1


	//----- nvinfo : EIATTR_EXIT_INSTR_OFFSETS
	.align		4
        /*0028*/ 	.byte	0x04, 0x1c
        /*002a*/ 	.short	(.L_118 - .L_117)


	//   ....[0]....
.L_117:
        /*002c*/ 	.word	0x00000010


	//----- nvinfo : EIATTR_MAX_THREADS
	.align		4
.L_118:
        /*0030*/ 	.byte	0x04, 0x05
        /*0032*/ 	.short	(.L_120 - .L_119)
.L_119:
        /*0034*/ 	.word	0x00000080
        /*0038*/ 	.word	0x00000001
        /*003c*/ 	.word	0x00000001


	//----- nvinfo : EIATTR_CBANK_PARAM_SIZE
	.align		4
.L_120:
        /*0040*/ 	.byte	0x03, 0x19
        /*0042*/ 	.short	0x0438


	//----- nvinfo : EIATTR_PARAM_CBANK
	.align		4
        /*0044*/ 	.byte	0x04, 0x0a
        /*0046*/ 	.short	(.L_122 - .L_121)
	.align		4
.L_121:
        /*0048*/ 	.word	index@(.nv.constant0._ZN7cutlass13device_kernelIN5flash19enable_sm80_to_sm89INS1_16FlashAttnFwdSm80INS1_25CollectiveMainloopFwdSm80ILi4ELi1ELb0EN4cute5tupleIJNS5_1CILi128EEENS7_ILi48EEENS7_ILi96EEEEEELi96ENS_10bfloat16_tEfNS_4arch4Sm80ELb0ELb1ELb1ELb1ELb0ELb0ELb1ELb1EEENS1_21CollectiveEpilogueFwdINS6_IJS8_SA_S9_EEENS6_IJNS7_ILi1EEESI_SI_EEESC_SE_Li128ELb1ELb1ELb1ELb0EEENS1_36VarlenDynamicPersistentTileSchedulerILi128ELi48ELi128ELi128ELb1ELb1ELb0ELb1ELb0ELb1EEEEEEEEEvNT_6ParamsE)
        /*004c*/ 	.short	0x0380
        /*004e*/ 	.short	0x0438


	//----- nvinfo : EIATTR_SW_WAR
	.align		4
.L_122:
        /*0050*/ 	.byte	0x04, 0x36
        /*0052*/ 	.short	(.L_124 - .L_123)
.L_123:
        /*0054*/ 	.word	0x00000008
.L_124:


//--------------------- .nv.info._ZN7cutlass13device_kernelIN5flash19enable_sm80_to_sm89INS1_16FlashAttnFwdSm80INS1_25CollectiveMainloopFwdSm80ILi4ELi1ELb0EN4cute5tupleIJNS5_1CILi128EEENS7_ILi48EEENS7_ILi96EEEEEELi96ENS_10bfloat16_tEfNS_4arch4Sm80ELb0ELb1ELb1ELb1ELb0ELb1ELb1ELb1EEENS1_21CollectiveEpilogueFwdINS6_IJS8_SA_S9_EEENS6_IJNS7_ILi1EEESI_SI_EEESC_SE_Li128ELb1ELb1ELb1ELb0EEENS1_36VarlenDynamicPersistentTileSchedulerILi128ELi48ELi128ELi128ELb1ELb1ELb0ELb1ELb0ELb1EEEEEEEEEvNT_6ParamsE --------------------------
	.section	.nv.info._ZN7cutlass13device_kernelIN5flash19enable_sm80_to_sm89INS1_16FlashAttnFwdSm80INS1_25CollectiveMainloopFwdSm80ILi4ELi1ELb0EN4cute5tupleIJNS5_1CILi128EEENS7_ILi48EEENS7_ILi96EEEEEELi96ENS_10bfloat16_tEfNS_4arch4Sm80ELb0ELb1ELb1ELb1ELb0ELb1ELb1ELb1EEENS1_21CollectiveEpilogueFwdINS6_IJS8_SA_S9_EEENS6_IJNS7_ILi1EEESI_SI_EEESC_SE_Li128ELb1ELb1ELb1ELb0EEENS1_36VarlenDynamicPersistentTileSchedulerILi128ELi48ELi128ELi128ELb1ELb1ELb0ELb1ELb0ELb1EEEEEEEEEvNT_6ParamsE,"",@"SHT_CUDA_INFO"
	.sectionflags	@""
	.align	4


	//----- nvinfo : EIATTR_CUDA_API_VERSION
	.align		4
        /*0000*/ 	.byte	0x04, 0x37
        /*0002*/ 	.short	(.L_126 - .L_125)
.L_125:
        /*0004*/ 	.word	0x00000082


	//----- nvinfo : EIATTR_KPARAM_INFO
	.align		4
.L_126:
        /*0008*/ 	.byte	0x04, 0x17
        /*000a*/ 	.short	(.L_128 - .L_127)
.L_127:
        /*000c*/ 	.word	0x00000000
        /*0010*/ 	.short	0x0000
        /*0012*/ 	.short	0x0000
        /*0014*/ 	.byte	0x00, 0xf0, 0xe1, 0x10


	//----- nvinfo : EIATTR_SPARSE_MMA_MASK
	.align		4
.L_128:
        /*0018*/ 	.byte	0x03, 0x50
        /*001a*/ 	.short	0x0000


	//----- nvinfo : EIATTR_MAXREG_COUNT
	.align		4
        /*001c*/ 	.byte	0x03, 0x1b
        /*001e*/ 	.short	0x00ff


	//----- nvinfo : EIATTR_MERCURY_ISA_VERSION
	.align		4
        /*0020*/ 	.byte	0x03, 0x5f
        /*0022*/ 	.short	0x0101


	//----- nvinfo : EIATTR_VRC_CTA_INIT_COUNT
	.align		4
        /*0024*/ 	.byte	0x02, 0x4a
	.zero		1
	.zero		1


	//----- nvinfo : EIATTR_EXIT_INSTR_OFFSETS
	.align		4
        /*0028*/ 	.byte	0x04, 0x1c
        /*002a*/ 	.short	(.L_130 - .L_129)


	//   ....[0]....
.L_129:
        /*002c*/ 	.word	0x00000010


	//----- nvinfo : EIATTR_MAX_THREADS
	.align		4
.L_130:
        /*0030*/ 	.byte	0x04, 0x05
        /*0032*/ 	.short	(.L_132 - .L_131)
.L_131:
        /*0034*/ 	.word	0x00000080
        /*0038*/ 	.word	0x00000001
        /*003c*/ 	.word	0x00000001


	//----- nvinfo : EIATTR_CBANK_PARAM_SIZE
	.align		4
.L_132:
        /*0040*/ 	.byte	0x03, 0x19
        /*0042*/ 	.short	0x0438


	//----- nvinfo : EIATTR_PARAM_CBANK
	.align		4
        /*0044*/ 	.byte	0x04, 0x0a
        /*0046*/ 	.short	(.L_134 - .L_133)
	.align		4
.L_133:
        /*0048*/ 	.word	index@(.nv.constant0._ZN7cutlass13device_kernelIN5flash19enable_sm80_to_sm89INS1_16FlashAttnFwdSm80INS1_25CollectiveMainloopFwdSm80ILi4ELi1ELb0EN4cute5tupleIJNS5_1CILi128EEENS7_ILi48EEENS7_ILi96EEEEEELi96ENS_10bfloat16_tEfNS_4arch4Sm80ELb0ELb1ELb1ELb1ELb0ELb1ELb1ELb1EEENS1_21CollectiveEpilogueFwdINS6_IJS8_SA_S9_EEENS6_IJNS7_ILi1EEESI_SI_EEESC_SE_Li128ELb1ELb1ELb1ELb0EEENS1_36VarlenDynamicPersistentTileSchedulerILi128ELi48ELi128ELi128ELb1ELb1ELb0ELb1ELb0ELb1EEEEEEEEEvNT_6ParamsE)
        /*004c*/ 	.short	0x0380
        /*004e*/ 	.short	0x0438


	//----- nvinfo : EIATTR_SW_WAR
	.align		4
.L_134:
        /*0050*/ 	.byte	0x04, 0x36
        /*0052*/ 	.short	(.L_136 - .L_135)
.L_135:
        /*0054*/ 	.word	0x00000008
.L_136:


//--------------------- .nv.info._ZN7cutlass13device_kernelIN5flash19enable_sm80_to_sm89INS1_16FlashAttnFwdSm80INS1_25CollectiveMainloopFwdSm80ILi4ELi1ELb0EN4cute5tupleIJNS5_1CILi128EEENS7_ILi64EEENS7_ILi96EEEEEELi96ENS_10bfloat16_tEfNS_4arch4Sm80ELb1ELb0ELb1ELb0ELb0ELb0ELb1ELb1EEENS1_21CollectiveEpilogueFwdINS6_IJS8_SA_S9_EEENS6_IJNS7_ILi1EEESI_SI_EEESC_SE_Li128ELb0ELb1ELb1ELb0EEENS1_30DynamicPersistentTileSchedulerILi128ELi128ELb1ELb1ELb0EEEEEEEEEvNT_6ParamsE --------------------------
	.section	.nv.info._ZN7cutlass13device_kernelIN5flash19enable_sm80_to_sm89INS1_16FlashAttnFwdSm80INS1_25CollectiveMainloopFwdSm80ILi4ELi1ELb0EN4cute5tupleIJNS5_1CILi128EEENS7_ILi64EEENS7_ILi96EEEEEELi96ENS_10bfloat16_tEfNS_4arch4Sm80ELb1ELb0ELb1ELb0ELb0ELb0ELb1ELb1EEENS1_21CollectiveEpilogueFwdINS6_IJS8_SA_S9_EEENS6_IJNS7_ILi1EEESI_SI_EEESC_SE_Li128ELb0ELb1ELb1ELb0EEENS1_30DynamicPersistentTileSchedulerILi128ELi128ELb1ELb1ELb0EEEEEEEEEvNT_6ParamsE,"",@"SHT_CUDA_INFO"
	.sectionflags	@""
	.align	4


	//----- nvinfo : EIATTR_CUDA_API_VERSION
	.align		4
        /*0000*/ 	.byte	0x04, 0x37
        /*0002*/ 	.short	(.L_138 - .L_137)
.L_137:
        /*0004*/ 	.word	0x00000082


	//----- nvinfo : EIATTR_KPARAM_INFO
	.align		4
.L_138:
        /*0008*/ 	.byte	0x04, 0x17
        /*000a*/ 	.short	(.L_140 - .L_139)
.L_139:
        /*000c*/ 	.word	0x00000000
        /*0010*/ 	.short	0x0000
        /*0012*/ 	.short	0x0000
        /*0014*/ 	.byte	0x00, 0xf0, 0xa1, 0x10


	//----- nvinfo : EIATTR_SPARSE_MMA_MASK
	.align		4
.L_140:
        /*0018*/ 	.byte	0x03, 0x50
        /*001a*/ 	.short	0x0000


	//----- nvinfo : EIATTR_MAXREG_COUNT
	.align		4
        /*001c*/ 	.byte	0x03, 0x1b
        /*001e*/ 	.short	0x00ff


	//----- nvinfo : EIATTR_MERCURY_ISA_VERSION
	.align		4
        /*0020*/ 	.byte	0x03, 0x5f
        /*0022*/ 	.short	0x0101


	//----- nvinfo : EIATTR_VRC_CTA_INIT_COUNT
	.align		4
        /*0024*/ 	.byte	0x02, 0x4a
	.zero		1
	.zero		1


	//----- nvinfo : EIATTR_EXIT_INSTR_OFFSETS
	.align		4
        /*0028*/ 	.byte	0x04, 0x1c
        /*002a*/ 	.short	(.L_142 - .L_141)


	//   ....[0]....
.L_141:
        /*002c*/ 	.word	0x00000010


	//----- nvinfo : EIATTR_MAX_THREADS
	.align		4
.L_142:
        /*0030*/ 	.byte	0x04, 0x05
        /*0032*/ 	.short	(.L_144 - .L_143)
.L_143:
        /*0034*/ 	.word	0x00000080
        /*0038*/ 	.word	0x00000001
        /*003c*/ 	.word	0x00000001


	//----- nvinfo : EIATTR_CBANK_PARAM_SIZE
	.align		4
.L_144:
        /*0040*/ 	.byte	0x03, 0x19
        /*0042*/ 	.short	0x0428


	//----- nvinfo : EIATTR_PARAM_CBANK
	.align		4
        /*0044*/ 	.byte	0x04, 0x0a
        /*0046*/ 	.short	(.L_146 - .L_145)
	.align		4
.L_145:
        /*0048*/ 	.word	index@(.nv.constant0._ZN7cutlass13device_kernelIN5flash19enable_sm80_to_sm89INS1_16FlashAttnFwdSm80INS1_25CollectiveMainloopFwdSm80ILi4ELi1ELb0EN4cute5tupleIJNS5_1CILi128EEENS7_ILi64EEENS7_ILi96EEEEEELi96ENS_10bfloat16_tEfNS_4arch4Sm80ELb1ELb0ELb1ELb0ELb0ELb0ELb1ELb1EEENS1_21CollectiveEpilogueFwdINS6_IJS8_SA_S9_EEENS6_IJNS7_ILi1EEESI_SI_EEESC_SE_Li128ELb0ELb1ELb1ELb0EEENS1_30DynamicPersistentTileSchedulerILi128ELi128ELb1ELb1ELb0EEEEEEEEEvNT_6ParamsE)
        /*004c*/ 	.short	0x0380
        /*004e*/ 	.short	0x0428


	//----- nvinfo : EIATTR_SW_WAR
	.align		4
.L_146:
        /*0050*/ 	.byte	0x04, 0x36
        /*0052*/ 	.short	(.L_148 - .L_147)
.L_147:
        /*0054*/ 	.word	0x00000008
.L_148:


//--------------------- .nv.info._ZN7cutlass13device_kernelIN5flash19enable_sm80_to_sm89INS1_16FlashAttnFwdSm80INS1_25CollectiveMainloopFwdSm80ILi4ELi1ELb0EN4cute5tupleIJNS5_1CILi128EEENS7_ILi48EEENS7_ILi96EEEEEELi96ENS_10bfloat16_tEfNS_4arch4Sm80ELb1ELb0ELb1ELb1ELb0ELb0ELb1ELb1EEENS1_21CollectiveEpilogueFwdINS6_IJS8_SA_S9_EEENS6_IJNS7_ILi1EEESI_SI_EEESC_SE_Li128ELb1ELb1ELb1ELb0EEENS1_36VarlenDynamicPersistentTileSchedulerILi128ELi48ELi128ELi128ELb1ELb1ELb0ELb1ELb1ELb1EEEEEEEEEvNT_6ParamsE --------------------------
	.section	.nv.info._ZN7cutlass13device_kernelIN5flash19enable_sm80_to_sm89INS1_16FlashAttnFwdSm80INS1_25CollectiveMainloopFwdSm80ILi4ELi1ELb0EN4cute5tupleIJNS5_1CILi128EEENS7_ILi48EEENS7_ILi96EEEEEELi96ENS_10bfloat16_tEfNS_4arch4Sm80ELb1ELb0ELb1ELb1ELb0ELb0ELb1ELb1EEENS1_21CollectiveEpilogueFwdINS6_IJS8_SA_S9_EEENS6_IJNS7_ILi1EEESI_SI_EEESC_SE_Li128ELb1ELb1ELb1ELb0EEENS1_36VarlenDynamicPersistentTileSchedulerILi128ELi48ELi128ELi128ELb1ELb1ELb0ELb1ELb1ELb1EEEEEEEEEvNT_6ParamsE,"",@"SHT_CUDA_INFO"
	.sectionflags	@""
	.align	4


	//----- nvinfo : EIATTR_CUDA_API_VERSION
	.align		4
        /*0000*/ 	.byte	0x04, 0x37
        /*0002*/ 	.short	(.L_150 - .L_149)
.L_149:
        /*0004*/ 	.word	0x00000082


	//----- nvinfo : EIATTR_KPARAM_INFO
	.align		4
.L_150:
        /*0008*/ 	.byte	0x04, 0x17
        /*000a*/ 	.short	(.L_152 - .L_151)
.L_151:
        /*000c*/ 	.word	0x00000000
        /*0010*/ 	.short	0x0000
        /*0012*/ 	.short	0x0000
        /*0014*/ 	.byte	0x00, 0xf0, 0xe1, 0x10


	//----- nvinfo : EIATTR_SPARSE_MMA_MASK
	.align		4
.L_152:
        /*0018*/ 	.byte	0x03, 0x50
        /*001a*/ 	.short	0x0000


	//----- nvinfo : EIATTR_MAXREG_COUNT
	.align		4
        /*001c*/ 	.byte	0x03, 0x1b
        /*001e*/ 	.short	0x00ff


	//----- nvinfo : EIATTR_MERCURY_ISA_VERSION
	.align		4
        /*0020*/ 	.byte	0x03, 0x5f
        /*0022*/ 	.short	0x0101


	//----- nvinfo : EIATTR_VRC_CTA_INIT_COUNT
	.align		4
        /*0024*/ 	.byte	0x02, 0x4a
	.zero		1
	.zero		1


	//----- nvinfo : EIATTR_EXIT_INSTR_OFFSETS
	.align		4
        /*0028*/ 	.byte	0x04, 0x1c
        /*002a*/ 	.short	(.L_154 - .L_153)


	//   ....[0]....
.L_153:
        /*002c*/ 	.word	0x00000010


	//----- nvinfo : EIATTR_MAX_THREADS
	.align		4
.L_154:
        /*0030*/ 	.byte	0x04, 0x05
        /*0032*/ 	.short	(.L_156 - .L_155)
.L_155:
        /*0034*/ 	.word	0x00000080
        /*0038*/ 	.word	0x00000001
        /*003c*/ 	.word	0x00000001


	//----- nvinfo : EIATTR_CBANK_PARAM_SIZE
	.align		4
.L_156:
        /*0040*/ 	.byte	0x03, 0x19
        /*0042*/ 	.short	0x0438


	//----- nvinfo : EIATTR_PARAM_CBANK
	.align		4
        /*0044*/ 	.byte	0x04, 0x0a
        /*0046*/ 	.short	(.L_158 - .L_157)
	.align		4
.L_157:
        /*0048*/ 	.word	index@(.nv.constant0._ZN7cutlass13device_kernelIN5flash19enable_sm80_to_sm89INS1_16FlashAttnFwdSm80INS1_25CollectiveMainloopFwdSm80ILi4ELi1ELb0EN4cute5tupleIJNS5_1CILi128EEENS7_ILi48EEENS7_ILi96EEEEEELi96ENS_10bfloat16_tEfNS_4arch4Sm80ELb1ELb0ELb1ELb1ELb0ELb0ELb1ELb1EEENS1_21CollectiveEpilogueFwdINS6_IJS8_SA_S9_EEENS6_IJNS7_ILi1EEESI_SI_EEESC_SE_Li128ELb1ELb1ELb1ELb0EEENS1_36VarlenDynamicPersistentTileSchedulerILi128ELi48ELi128ELi128ELb1ELb1ELb0ELb1ELb1ELb1EEEEEEEEEvNT_6ParamsE)
        /*004c*/ 	.short	0x0380
        /*004e*/ 	.short	0x0438


	//----- nvinfo : EIATTR_SW_WAR
	.align		4
.L_158:
        /*0050*/ 	.byte	0x04, 0x36
        /*0052*/ 	.short	(.L_160 - .L_159)
.L_159:
        /*0054*/ 	.word	0x00000008
.L_160:


//--------------------- .nv.info._ZN7cutlass13device_kernelIN5flash19enable_sm80_to_sm89INS1_16FlashAttnFwdSm80INS1_25CollectiveMainloopFwdSm80ILi4ELi1ELb0EN4cute5tupleIJNS5_1CILi128EEENS7_ILi48EEENS7_ILi96EEEEEELi96ENS_10bfloat16_tEfNS_4arch4Sm80ELb1ELb0ELb1ELb1ELb0ELb1ELb1ELb1EEENS1_21CollectiveEpilogueFwdINS6_IJS8_SA_S9_EEENS6_IJNS7_ILi1EEESI_SI_EEESC_SE_Li128ELb1ELb1ELb1ELb0EEENS1_36VarlenDynamicPersistentTileSchedulerILi128ELi48ELi128ELi128ELb1ELb1ELb0ELb1ELb1ELb1EEEEEEEEEvNT_6ParamsE --------------------------
	.section	.nv.info._ZN7cutlass13device_kernelIN5flash19enable_sm80_to_sm89INS1_16FlashAttnFwdSm80INS1_25CollectiveMainloopFwdSm80ILi4ELi1ELb0EN4cute5tupleIJNS5_1CILi128EEENS7_ILi48EEENS7_ILi96EEEEEELi96ENS_10bfloat16_tEfNS_4arch4Sm80ELb1ELb0ELb1ELb1ELb0ELb1ELb1ELb1EEENS1_21CollectiveEpilogueFwdINS6_IJS8_SA_S9_EEENS6_IJNS7_ILi1EEESI_SI_EEESC_SE_Li128ELb1ELb1ELb1ELb0EEENS1_36VarlenDynamicPersistentTileSchedulerILi128ELi48ELi128ELi128ELb1ELb1ELb0ELb1ELb1ELb1EEEEEEEEEvNT_6ParamsE,"",@"SHT_CUDA_INFO"
	.sectionflags	@""
	.align	4


	//----- nvinfo : EIATTR_CUDA_API_VERSION
	.align		4
        /*0000*/ 	.byte	0x04, 0x37
        /*0002*/ 	.short	(.L_162 - .L_161)
.L_161:
        /*0004*/ 	.word	0x00000082


	//----- nvinfo : EIATTR_KPARAM_INFO
	.align		4
.L_162:
        /*0008*/ 	.byte	0x04, 0x17
        /*000a*/ 	.short	(.L_164 - .L_163)
.L_163:
        /*000c*/ 	.word	0x00000000
        /*0010*/ 	.short	0x0000
        /*0012*/ 	.short	0x0000
        /*0014*/ 	.byte	0x00, 0xf0, 0xe1, 0x10


	//----- nvinfo : EIATTR_SPARSE_MMA_MASK
	.align		4
.L_164:
        /*0018*/ 	.byte	0x03, 0x50
        /*001a*/ 	.short	0x0000


	//----- nvinfo : EIATTR_MAXREG_COUNT
	.align		4
        /*001c*/ 	.byte	0x03, 0x1b
        /*001e*/ 	.short	0x00ff


	//----- nvinfo : EIATTR_MERCURY_ISA_VERSION
	.align		4
        /*0020*/ 	.byte	0x03, 0x5f
        /*0022*/ 	.short	0x0101


	//----- nvinfo : EIATTR_VRC_CTA_INIT_COUNT
	.align		4
        /*0024*/ 	.byte	0x02, 0x4a
	.zero		1
	.zero		1


	//----- nvinfo : EIATTR_EXIT_INSTR_OFFSETS
	.align		4
        /*0028*/ 	.byte	0x04, 0x1c
        /*002a*/ 	.short	(.L_166 - .L_165)


	//   ....[0]....
.L_165:
        /*002c*/ 	.word	0x00000010


	//----- nvinfo : EIATTR_MAX_THREADS
	.align		4
.L_166:
        /*0030*/ 	.byte	0x04, 0x05
        /*0032*/ 	.short	(.L_168 - .L_167)
.L_167:
        /*0034*/ 	.word	0x00000080
        /*0038*/ 	.word	0x00000001
        /*003c*/ 	.word	0x00000001


	//----- nvinfo : EIATTR_CBANK_PARAM_SIZE
	.align		4
.L_168:
        /*0040*/ 	.byte	0x03, 0x19
        /*0042*/ 	.short	0x0438


	//----- nvinfo : EIATTR_PARAM_CBANK
	.align		4
        /*0044*/ 	.byte	0x04, 0x0a
        /*0046*/ 	.short	(.L_170 - .L_169)
	.align		4
.L_169:
        /*0048*/ 	.word	index@(.nv.constant0._ZN7cutlass13device_kernelIN5flash19enable_sm80_to_sm89INS1_16FlashAttnFwdSm80INS1_25CollectiveMainloopFwdSm80ILi4ELi1ELb0EN4cute5tupleIJNS5_1CILi128EEENS7_ILi48EEENS7_ILi96EEEEEELi96ENS_10bfloat16_tEfNS_4arch4Sm80ELb1ELb0ELb1ELb1ELb0ELb1ELb1ELb1EEENS1_21CollectiveEpilogueFwdINS6_IJS8_SA_S9_EEENS6_IJNS7_ILi1EEESI_SI_EEESC_SE_Li128ELb1ELb1ELb1ELb0EEENS1_36VarlenDynamicPersistentTileSchedulerILi128ELi48ELi128ELi128ELb1ELb1ELb0ELb1ELb1ELb1EEEEEEEEEvNT_6ParamsE)
        /*004c*/ 	.short	0x0380
        /*004e*/ 	.short	0x0438


	//----- nvinfo : EIATTR_SW_WAR
	.align		4
.L_170:
        /*0050*/ 	.byte	0x04, 0x36
        /*0052*/ 	.short	(.L_172 - .L_171)
.L_171:
        /*0054*/ 	.word	0x00000008
.L_172:


//--------------------- .nv.callgraph             --------------------------
	.section	.nv.callgraph,"",@"SHT_CUDA_CALLGRAPH"
	.align	4
	.sectionentsize	8
	.align		4
        /*0000*/ 	.word	0x00000000
	.align		4
        /*0004*/ 	.word	0xffffffff
	.align		4
        /*0008*/ 	.word	0x00000000
	.align		4
        /*000c*/ 	.word	0xfffffffe
	.align		4
        /*0010*/ 	.word	0x00000000
	.align		4
        /*0014*/ 	.word	0xfffffffd
	.align		4
        /*0018*/ 	.word	0x00000000
	.align		4
        /*001c*/ 	.word	0xfffffffc


//--------------------- .nv.constant4             --------------------------
	.section	.nv.constant4,"a",@progbits
	.align	8
	.align		8
.nv.constant4:
        /*0000*/ 	.dword	_ZN79_INTERNAL_eeeff583_43_flash_fwd_hdim96_bf16_split_softcap_sm80_cu_a6473388_34924cuda3std3__45__cpo5beginE
	.align		8
        /*0008*/ 	.dword	_ZN79_INTERNAL_eeeff583_43_flash_fwd_hdim96_bf16_split_softcap_sm80_cu_a6473388_34924cuda3std3__45__cpo3endE
	.align		8
        /*0010*/ 	.dword	_ZN79_INTERNAL_eeeff583_43_flash_fwd_hdim96_bf16_split_softcap_sm80_cu_a6473388_34924cuda3std3__45__cpo6cbeginE
	.align		8
        /*0018*/ 	.dword	_ZN79_INTERNAL_eeeff583_43_flash_fwd_hdim96_bf16_split_softcap_sm80_cu_a6473388_34924cuda3std3__45__cpo4cendE
	.align		8
        /*0020*/ 	.dword	_ZN79_INTERNAL_eeeff583_43_flash_fwd_hdim96_bf16_split_softcap_sm80_cu_a6473388_34924cuda3std3__481_GLOBAL__N__eeeff583_43_flash_fwd_hdim96_bf16_split_softcap_sm80_cu_a6473388_34926ignoreE
	.align		8
        /*0028*/ 	.dword	_ZN79_INTERNAL_eeeff583_43_flash_fwd_hdim96_bf16_split_softcap_sm80_cu_a6473388_34924cuda3std3__419piecewise_constructE
	.align		8
        /*0030*/ 	.dword	_ZN79_INTERNAL_eeeff583_43_flash_fwd_hdim96_bf16_split_softcap_sm80_cu_a6473388_34924cuda3std3__48in_placeE
	.align		8
        /*0038*/ 	.dword	_ZN79_INTERNAL_eeeff583_43_flash_fwd_hdim96_bf16_split_softcap_sm80_cu_a6473388_34924cuda3std6ranges3__45__cpo4swapE
	.align		8
        /*0040*/ 	.dword	_ZN79_INTERNAL_eeeff583_43_flash_fwd_hdim96_bf16_split_softcap_sm80_cu_a6473388_34924cuda3std6ranges3__45__cpo9iter_moveE
	.align		8
        /*0048*/ 	.dword	_ZN79_INTERNAL_eeeff583_43_flash_fwd_hdim96_bf16_split_softcap_sm80_cu_a6473388_34924cute7productE
	.align		8
        /*0050*/ 	.dword	_ZN79_INTERNAL_eeeff583_43_flash_fwd_hdim96_bf16_split_softcap_sm80_cu_a6473388_34924cute1_E


//--------------------- .text._ZN7cutlass13device_kernelIN5flash19enable_sm80_to_sm89INS1_16FlashAttnFwdSm80INS1_25CollectiveMainloopFwdSm80ILi4ELi1ELb0EN4cute5tupleIJNS5_1CILi128EEENS7_ILi64EEENS7_ILi96EEEEEELi96ENS_10bfloat16_tEfNS_4arch4Sm80ELb0ELb0ELb1ELb0ELb0ELb0ELb1ELb1EEENS1_21CollectiveEpilogueFwdINS6_IJS8_SA_S9_EEENS6_IJNS7_ILi1EEESI_SI_EEESC_SE_Li128ELb0ELb1ELb1ELb0EEENS1_19SingleTileSchedulerILb0ELb1ELb1ELi128EEEEEEEEEvNT_6ParamsE --------------------------
	.section	.text._ZN7cutlass13device_kernelIN5flash19enable_sm80_to_sm89INS1_16FlashAttnFwdSm80INS1_25CollectiveMainloopFwdSm80ILi4ELi1ELb0EN4cute5tupleIJNS5_1CILi128EEENS7_ILi64EEENS7_ILi96EEEEEELi96ENS_10bfloat16_tEfNS_4arch4Sm80ELb0ELb0ELb1ELb0ELb0ELb0ELb1ELb1EEENS1_21CollectiveEpilogueFwdINS6_IJS8_SA_S9_EEENS6_IJNS7_ILi1EEESI_SI_EEESC_SE_Li128ELb0ELb1ELb1ELb0EEENS1_19SingleTileSchedulerILb0ELb1ELb1ELi128EEEEEEEEEvNT_6ParamsE,"ax",@progbits
	.align	128
.text._ZN7cutlass13device_kernelIN5flash19enable_sm80_to_sm89INS1_16FlashAttnFwdSm80INS1_25CollectiveMainloopFwdSm80ILi4ELi1ELb0EN4cute5tupleIJNS5_1CILi128EEENS7_ILi64EEENS7_ILi96EEEEEELi96ENS_10bfloat16_tEfNS_4arch4Sm80ELb0ELb0ELb1ELb0ELb0ELb0ELb1ELb1EEENS1_21CollectiveEpilogueFwdINS6_IJS8_SA_S9_EEENS6_IJNS7_ILi1EEESI_SI_EEESC_SE_Li128ELb0ELb1ELb1ELb0EEENS1_19SingleTileSchedulerILb0ELb1ELb1ELi128EEEEEEEEEvNT_6ParamsE:
        .type           _ZN7cutlass13device_kernelIN5flash19enable_sm80_to_sm89INS1_16FlashAttnFwdSm80INS1_25CollectiveMainloopFwdSm80ILi4ELi1ELb0EN4cute5tupleIJNS5_1CILi128EEENS7_ILi64EEENS7_ILi96EEEEEELi96ENS_10bfloat16_tEfNS_4arch4Sm80ELb0ELb0ELb1ELb0ELb0ELb0ELb1ELb1EEENS1_21CollectiveEpilogueFwdINS6_IJS8_SA_S9_EEENS6_IJNS7_ILi1EEESI_SI_EEESC_SE_Li128ELb0ELb1ELb1ELb0EEENS1_19SingleTileSchedulerILb0ELb1ELb1ELi128EEEEEEEEEvNT_6ParamsE,@function
        .size           _ZN7cutlass13device_kernelIN5flash19enable_sm80_to_sm89INS1_16FlashAttnFwdSm80INS1_25CollectiveMainloopFwdSm80ILi4ELi1ELb0EN4cute5tupleIJNS5_1CILi128EEENS7_ILi64EEENS7_ILi96EEEEEELi96ENS_10bfloat16_tEfNS_4arch4Sm80ELb0ELb0ELb1ELb0ELb0ELb0ELb1ELb1EEENS1_21CollectiveEpilogueFwdINS6_IJS8_SA_S9_EEENS6_IJNS7_ILi1EEESI_SI_EEESC_SE_Li128ELb0ELb1ELb1ELb0EEENS1_19SingleTileSchedulerILb0ELb1ELb1ELi128EEEEEEEEEvNT_6ParamsE,(.L_x_9 - _ZN7cutlass13device_kernelIN5flash19enable_sm80_to_sm89INS1_16FlashAttnFwdSm80INS1_25CollectiveMainloopFwdSm80ILi4ELi1ELb0EN4cute5tupleIJNS5_1CILi128EEENS7_ILi64EEENS7_ILi96EEEEEELi96ENS_10bfloat16_tEfNS_4arch4Sm80ELb0ELb0ELb1ELb0ELb0ELb0ELb1ELb1EEENS1_21CollectiveEpilogueFwdINS6_IJS8_SA_S9_EEENS6_IJNS7_ILi1EEESI_SI_EEESC_SE_Li128ELb0ELb1ELb1ELb0EEENS1_19SingleTileSchedulerILb0ELb1ELb1ELi128EEEEEEEEEvNT_6ParamsE)
        .other          _ZN7cutlass13device_kernelIN5flash19enable_sm80_to_sm89INS1_16FlashAttnFwdSm80INS1_25CollectiveMainloopFwdSm80ILi4ELi1ELb0EN4cute5tupleIJNS5_1CILi128EEENS7_ILi64EEENS7_ILi96EEEEEELi96ENS_10bfloat16_tEfNS_4arch4Sm80ELb0ELb0ELb1ELb0ELb0ELb0ELb1ELb1EEENS1_21CollectiveEpilogueFwdINS6_IJS8_SA_S9_EEENS6_IJNS7_ILi1EEESI_SI_EEESC_SE_Li128ELb0ELb1ELb1ELb0EEENS1_19SingleTileSchedulerILb0ELb1ELb1ELi128EEEEEEEEEvNT_6ParamsE,@"STO_CUDA_ENTRY STV_DEFAULT"
_ZN7cutlass13device_kernelIN5flash19enable_sm80_to_sm89INS1_16FlashAttnFwdSm80INS1_25CollectiveMainloopFwdSm80ILi4ELi1ELb0EN4cute5tupleIJNS5_1CILi128EEENS7_ILi64EEENS7_ILi96EEEEEELi96ENS_10bfloat16_tEfNS_4arch4Sm80ELb0ELb0ELb1ELb0ELb0ELb0ELb1ELb1EEENS1_21CollectiveEpilogueFwdINS6_IJS8_SA_S9_EEENS6_IJNS7_ILi1EEESI_SI_EEESC_SE_Li128ELb0ELb1ELb1ELb0EEENS1_19SingleTileSchedulerILb0ELb1ELb1ELi128EEEEEEEEEvNT_6ParamsE:
[----:B------:R-:W-:Y:S01]  /*0000*/  LDC R1, c[0x0][0x37c] ;  /* 0x0000df00ff017b82 */ /* 0x000fe20000000800 */
[----:B------:R-:W-:Y:S05]  /*0010*/  EXIT ;  /* 0x000000000000794d */ /* 0x000fea0003800000 */
.L_x_0:
[----:B------:R-:W-:-:S00]  /*0020*/  BRA `(.L_x_0) ;  /* 0xfffffffc00fc7947 */ /* 0x000fc0000383ffff */
[----:B------:R-:W-:-:S00]  /*0030*/  NOP ;  /* 0x0000000000007918 */ /* 0x000fc00000000000 */
        /* <DEDUP_REMOVED lines=12> */
.L_x_9:


//--------------------- .text._ZN7cutlass13device_kernelIN5flash19enable_sm80_to_sm89INS1_16FlashAttnFwdSm80INS1_25CollectiveMainloopFwdSm80ILi4ELi1ELb0EN4cute5tupleIJNS5_1CILi128EEENS7_ILi48EEENS7_ILi96EEEEEELi96ENS_10bfloat16_tEfNS_4arch4Sm80ELb0ELb0ELb1ELb1ELb0ELb0ELb1ELb1EEENS1_21CollectiveEpilogueFwdINS6_IJS8_SA_S9_EEENS6_IJNS7_ILi1EEESI_SI_EEESC_SE_Li128ELb1ELb1ELb1ELb0EEENS1_36VarlenDynamicPersistentTileSchedulerILi128ELi48ELi128ELi128ELb1ELb1ELb0ELb0ELb1ELb1EEEEEEEEEvNT_6ParamsE --------------------------
	.section	.text._ZN7cutlass13device_kernelIN5flash19enable_sm80_to_sm89INS1_16FlashAttnFwdSm80INS1_25CollectiveMainloopFwdSm80ILi4ELi1ELb0EN4cute5tupleIJNS5_1CILi128EEENS7_ILi48EEENS7_ILi96EEEEEELi96ENS_10bfloat16_tEfNS_4arch4Sm80ELb0ELb0ELb1ELb1ELb0ELb0ELb1ELb1EEENS1_21CollectiveEpilogueFwdINS6_IJS8_SA_S9_EEENS6_IJNS7_ILi1EEESI_SI_EEESC_SE_Li128ELb1ELb1ELb1ELb0EEENS1_36VarlenDynamicPersistentTileSchedulerILi128ELi48ELi128ELi128ELb1ELb1ELb0ELb0ELb1ELb1EEEEEEEEEvNT_6ParamsE,"ax",@progbits
	.align	128
.text._ZN7cutlass13device_kernelIN5flash19enable_sm80_to_sm89INS1_16FlashAttnFwdSm80INS1_25CollectiveMainloopFwdSm80ILi4ELi1ELb0EN4cute5tupleIJNS5_1CILi128EEENS7_ILi48EEENS7_ILi96EEEEEELi96ENS_10bfloat16_tEfNS_4arch4Sm80ELb0ELb0ELb1ELb1ELb0ELb0ELb1ELb1EEENS1_21CollectiveEpilogueFwdINS6_IJS8_SA_S9_EEENS6_IJNS7_ILi1EEESI_SI_EEESC_SE_Li128ELb1ELb1ELb1ELb0EEENS1_36VarlenDynamicPersistentTileSchedulerILi128ELi48ELi128ELi128ELb1ELb1ELb0ELb0ELb1ELb1EEEEEEEEEvNT_6ParamsE:
        .type           _ZN7cutlass13device_kernelIN5flash19enable_sm80_to_sm89INS1_16FlashAttnFwdSm80INS1_25CollectiveMainloopFwdSm80ILi4ELi1ELb0EN4cute5tupleIJNS5_1CILi128EEENS7_ILi48EEENS7_ILi96EEEEEELi96ENS_10bfloat16_tEfNS_4arch4Sm80ELb0ELb0ELb1ELb1ELb0ELb0ELb1ELb1EEENS1_21CollectiveEpilogueFwdINS6_IJS8_SA_S9_EEENS6_IJNS7_ILi1EEESI_SI_EEESC_SE_Li128ELb1ELb1ELb1ELb0EEENS1_36VarlenDynamicPersistentTileSchedulerILi128ELi48ELi128ELi128ELb1ELb1ELb0ELb0ELb1ELb1EEEEEEEEEvNT_6ParamsE,@function
        .size           _ZN7cutlass13device_kernelIN5flash19enable_sm80_to_sm89INS1_16FlashAttnFwdSm80INS1_25CollectiveMainloopFwdSm80ILi4ELi1ELb0EN4cute5tupleIJNS5_1CILi128EEENS7_ILi48EEENS7_ILi96EEEEEELi96ENS_10bfloat16_tEfNS_4arch4Sm80ELb0ELb0ELb1ELb1ELb0ELb0ELb1ELb1EEENS1_21CollectiveEpilogueFwdINS6_IJS8_SA_S9_EEENS6_IJNS7_ILi1EEESI_SI_EEESC_SE_Li128ELb1ELb1ELb1ELb0EEENS1_36VarlenDynamicPersistentTileSchedulerILi128ELi48ELi128ELi128ELb1ELb1ELb0ELb0ELb1ELb1EEEEEEEEEvNT_6ParamsE,(.L_x_10 - _ZN7cutlass13device_kernelIN5flash19enable_sm80_to_sm89INS1_16FlashAttnFwdSm80INS1_25CollectiveMainloopFwdSm80ILi4ELi1ELb0EN4cute5tupleIJNS5_1CILi128EEENS7_ILi48EEENS7_ILi96EEEEEELi96ENS_10bfloat16_tEfNS_4arch4Sm80ELb0ELb0ELb1ELb1ELb0ELb0ELb1ELb1EEENS1_21CollectiveEpilogueFwdINS6_IJS8_SA_S9_EEENS6_IJNS7_ILi1EEESI_SI_EEESC_SE_Li128ELb1ELb1ELb1ELb0EEENS1_36VarlenDynamicPersistentTileSchedulerILi128ELi48ELi128ELi128ELb1ELb1ELb0ELb0ELb1ELb1EEEEEEEEEvNT_6ParamsE)
        .other          _ZN7cutlass13device_kernelIN5flash19enable_sm80_to_sm89INS1_16FlashAttnFwdSm80INS1_25CollectiveMainloopFwdSm80ILi4ELi1ELb0EN4cute5tupleIJNS5_1CILi128EEENS7_ILi48EEENS7_ILi96EEEEEELi96ENS_10bfloat16_tEfNS_4arch4Sm80ELb0ELb0ELb1ELb1ELb0ELb0ELb1ELb1EEENS1_21CollectiveEpilogueFwdINS6_IJS8_SA_S9_EEENS6_IJNS7_ILi1EEESI_SI_EEESC_SE_Li128ELb1ELb1ELb1ELb0EEENS1_36VarlenDynamicPersistentTileSchedulerILi128ELi48ELi128ELi128ELb1ELb1ELb0ELb0ELb1ELb1EEEEEEEEEvNT_6ParamsE,@"STO_CUDA_ENTRY STV_DEFAULT"
_ZN7cutlass13device_kernelIN5flash19enable_sm80_to_sm89INS1_16FlashAttnFwdSm80INS1_25CollectiveMainloopFwdSm80ILi4ELi1ELb0EN4cute5tupleIJNS5_1CILi128EEENS7_ILi48EEENS7_ILi96EEEEEELi96ENS_10bfloat16_tEfNS_4arch4Sm80ELb0ELb0ELb1ELb1ELb0ELb0ELb1ELb1EEENS1_21CollectiveEpilogueFwdINS6_IJS8_SA_S9_EEENS6_IJNS7_ILi1EEESI_SI_EEESC_SE_Li128ELb1ELb1ELb1ELb0EEENS1_36VarlenDynamicPersistentTileSchedulerILi128ELi48ELi128ELi128ELb1ELb1ELb0ELb0ELb1ELb1EEEEEEEEEvNT_6ParamsE:
[----:B------:R-:W-:Y:S01]  /*0000*/  LDC R1, c[0x0][0x37c] ;  /* 0x0000df00ff017b82 */ /* 0x000fe20000000800 */
[----:B------:R-:W-:Y:S05]  /*0010*/  EXIT ;  /* 0x000000000000794d */ /* 0x000fea0003800000 */
.L_x_1:
        /* <DEDUP_REMOVED lines=14> */
.L_x_10:


//--------------------- .text._ZN7cutlass13device_kernelIN5flash19enable_sm80_to_sm89INS1_16FlashAttnFwdSm80INS1_25CollectiveMainloopFwdSm80ILi4ELi1ELb0EN4cute5tupleIJNS5_1CILi128EEENS7_ILi48EEENS7_ILi96EEEEEELi96ENS_10bfloat16_tEfNS_4arch4Sm80ELb0ELb0ELb1ELb1ELb0ELb1ELb1ELb1EEENS1_21CollectiveEpilogueFwdINS6_IJS8_SA_S9_EEENS6_IJNS7_ILi1EEESI_SI_EEESC_SE_Li128ELb1ELb1ELb1ELb0EEENS1_36VarlenDynamicPersistentTileSchedulerILi128ELi48ELi128ELi128ELb1ELb1ELb0ELb0ELb1ELb1EEEEEEEEEvNT_6ParamsE --------------------------
	.section	.text._ZN7cutlass13device_kernelIN5flash19enable_sm80_to_sm89INS1_16FlashAttnFwdSm80INS1_25CollectiveMainloopFwdSm80ILi4ELi1ELb0EN4cute5tupleIJNS5_1CILi128EEENS7_ILi48EEENS7_ILi96EEEEEELi96ENS_10bfloat16_tEfNS_4arch4Sm80ELb0ELb0ELb1ELb1ELb0ELb1ELb1ELb1EEENS1_21CollectiveEpilogueFwdINS6_IJS8_SA_S9_EEENS6_IJNS7_ILi1EEESI_SI_EEESC_SE_Li128ELb1ELb1ELb1ELb0EEENS1_36VarlenDynamicPersistentTileSchedulerILi128ELi48ELi128ELi128ELb1ELb1ELb0ELb0ELb1ELb1EEEEEEEEEvNT_6ParamsE,"ax",@progbits
	.align	128
.text._ZN7cutlass13device_kernelIN5flash19enable_sm80_to_sm89INS1_16FlashAttnFwdSm80INS1_25CollectiveMainloopFwdSm80ILi4ELi1ELb0EN4cute5tupleIJNS5_1CILi128EEENS7_ILi48EEENS7_ILi96EEEEEELi96ENS_10bfloat16_tEfNS_4arch4Sm80ELb0ELb0ELb1ELb1ELb0ELb1ELb1ELb1EEENS1_21CollectiveEpilogueFwdINS6_IJS8_SA_S9_EEENS6_IJNS7_ILi1EEESI_SI_EEESC_SE_Li128ELb1ELb1ELb1ELb0EEENS1_36VarlenDynamicPersistentTileSchedulerILi128ELi48ELi128ELi128ELb1ELb1ELb0ELb0ELb1ELb1EEEEEEEEEvNT_6ParamsE:
        .type           _ZN7cutlass13device_kernelIN5flash19enable_sm80_to_sm89INS1_16FlashAttnFwdSm80INS1_25CollectiveMainloopFwdSm80ILi4ELi1ELb0EN4cute5tupleIJNS5_1CILi128EEENS7_ILi48EEENS7_ILi96EEEEEELi96ENS_10bfloat16_tEfNS_4arch4Sm80ELb0ELb0ELb1ELb1ELb0ELb1ELb1ELb1EEENS1_21CollectiveEpilogueFwdINS6_IJS8_SA_S9_EEENS6_IJNS7_ILi1EEESI_SI_EEESC_SE_Li128ELb1ELb1ELb1ELb0EEENS1_36VarlenDynamicPersistentTileSchedulerILi128ELi48ELi128ELi128ELb1ELb1ELb0ELb0ELb1ELb1EEEEEEEEEvNT_6ParamsE,@function
        .size           _ZN7cutlass13device_kernelIN5flash19enable_sm80_to_sm89INS1_16FlashAttnFwdSm80INS1_25CollectiveMainloopFwdSm80ILi4ELi1ELb0EN4cute5tupleIJNS5_1CILi128EEENS7_ILi48EEENS7_ILi96EEEEEELi96ENS_10bfloat16_tEfNS_4arch4Sm80ELb0ELb0ELb1ELb1ELb0ELb1ELb1ELb1EEENS1_21CollectiveEpilogueFwdINS6_IJS8_SA_S9_EEENS6_IJNS7_ILi1EEESI_SI_EEESC_SE_Li128ELb1ELb1ELb1ELb0EEENS1_36VarlenDynamicPersistentTileSchedulerILi128ELi48ELi128ELi128ELb1ELb1ELb0ELb0ELb1ELb1EEEEEEEEEvNT_6ParamsE,(.L_x_11 - _ZN7cutlass13device_kernelIN5flash19enable_sm80_to_sm89INS1_16FlashAttnFwdSm80INS1_25CollectiveMainloopFwdSm80ILi4ELi1ELb0EN4cute5tupleIJNS5_1CILi128EEENS7_ILi48EEENS7_ILi96EEEEEELi96ENS_10bfloat16_tEfNS_4arch4Sm80ELb0ELb0ELb1ELb1ELb0ELb1ELb1ELb1EEENS1_21CollectiveEpilogueFwdINS6_IJS8_SA_S9_EEENS6_IJNS7_ILi1EEESI_SI_EEESC_SE_Li128ELb1ELb1ELb1ELb0EEENS1_36VarlenDynamicPersistentTileSchedulerILi128ELi48ELi128ELi128ELb1ELb1ELb0ELb0ELb1ELb1EEEEEEEEEvNT_6ParamsE)
        .other          _ZN7cutlass13device_kernelIN5flash19enable_sm80_to_sm89INS1_16FlashAttnFwdSm80INS1_25CollectiveMainloopFwdSm80ILi4ELi1ELb0EN4cute5tupleIJNS5_1CILi128EEENS7_ILi48EEENS7_ILi96EEEEEELi96ENS_10bfloat16_tEfNS_4arch4Sm80ELb0ELb0ELb1ELb1ELb0ELb1ELb1ELb1EEENS1_21CollectiveEpilogueFwdINS6_IJS8_SA_S9_EEENS6_IJNS7_ILi1EEESI_SI_EEESC_SE_Li128ELb1ELb1ELb1ELb0EEENS1_36VarlenDynamicPersistentTileSchedulerILi128ELi48ELi128ELi128ELb1ELb1ELb0ELb0ELb1ELb1EEEEEEEEEvNT_6ParamsE,@"STO_CUDA_ENTRY STV_DEFAULT"
_ZN7cutlass13device_kernelIN5flash19enable_sm80_to_sm89INS1_16FlashAttnFwdSm80INS1_25CollectiveMainloopFwdSm80ILi4ELi1ELb0EN4cute5tupleIJNS5_1CILi128EEENS7_ILi48EEENS7_ILi96EEEEEELi96ENS_10bfloat16_tEfNS_4arch4Sm80ELb0ELb0ELb1ELb1ELb0ELb1ELb1ELb1EEENS1_21CollectiveEpilogueFwdINS6_IJS8_SA_S9_EEENS6_IJNS7_ILi1EEESI_SI_EEESC_SE_Li128ELb1ELb1ELb1ELb0EEENS1_36VarlenDynamicPersistentTileSchedulerILi128ELi48ELi128ELi128ELb1ELb1ELb0ELb0ELb1ELb1EEEEEEEEEvNT_6ParamsE:
[----:B------:R-:W-:Y:S01]  /*0000*/  LDC R1, c[0x0][0x37c] ;  /* 0x0000df00ff017b82 */ /* 0x000fe20000000800 */
[----:B------:R-:W-:Y:S05]  /*0010*/  EXIT ;  /* 0x000000000000794d */ /* 0x000fea0003800000 */
.L_x_2:
        /* <DEDUP_REMOVED lines=14> */
.L_x_11:


//--------------------- .text._ZN7cutlass13device_kernelIN5flash19enable_sm80_to_sm89INS1_16FlashAttnFwdSm80INS1_25CollectiveMainloopFwdSm80ILi4ELi1ELb0EN4cute5tupleIJNS5_1CILi128EEENS7_ILi48EEENS7_ILi96EEEEEELi96ENS_10bfloat16_tEfNS_4arch4Sm80ELb0ELb1ELb1ELb0ELb0ELb0ELb1ELb1EEENS1_21CollectiveEpilogueFwdINS6_IJS8_SA_S9_EEENS6_IJNS7_ILi1EEESI_SI_EEESC_SE_Li128ELb0ELb1ELb1ELb0EEENS1_19SingleTileSchedulerILb0ELb1ELb1ELi128EEEEEEEEEvNT_6ParamsE --------------------------
	.section	.text._ZN7cutlass13device_kernelIN5flash19enable_sm80_to_sm89INS1_16FlashAttnFwdSm80INS1_25CollectiveMainloopFwdSm80ILi4ELi1ELb0EN4cute5tupleIJNS5_1CILi128EEENS7_ILi48EEENS7_ILi96EEEEEELi96ENS_10bfloat16_tEfNS_4arch4Sm80ELb0ELb1ELb1ELb0ELb0ELb0ELb1ELb1EEENS1_21CollectiveEpilogueFwdINS6_IJS8_SA_S9_EEENS6_IJNS7_ILi1EEESI_SI_EEESC_SE_Li128ELb0ELb1ELb1ELb0EEENS1_19SingleTileSchedulerILb0ELb1ELb1ELi128EEEEEEEEEvNT_6ParamsE,"ax",@progbits
	.align	128
.text._ZN7cutlass13device_kernelIN5flash19enable_sm80_to_sm89INS1_16FlashAttnFwdSm80INS1_25CollectiveMainloopFwdSm80ILi4ELi1ELb0EN4cute5tupleIJNS5_1CILi128EEENS7_ILi48EEENS7_ILi96EEEEEELi96ENS_10bfloat16_tEfNS_4arch4Sm80ELb0ELb1ELb1ELb0ELb0ELb0ELb1ELb1EEENS1_21CollectiveEpilogueFwdINS6_IJS8_SA_S9_EEENS6_IJNS7_ILi1EEESI_SI_EEESC_SE_Li128ELb0ELb1ELb1ELb0EEENS1_19SingleTileSchedulerILb0ELb1ELb1ELi128EEEEEEEEEvNT_6ParamsE:
        .type           _ZN7cutlass13device_kernelIN5flash19enable_sm80_to_sm89INS1_16FlashAttnFwdSm80INS1_25CollectiveMainloopFwdSm80ILi4ELi1ELb0EN4cute5tupleIJNS5_1CILi128EEENS7_ILi48EEENS7_ILi96EEEEEELi96ENS_10bfloat16_tEfNS_4arch4Sm80ELb0ELb1ELb1ELb0ELb0ELb0ELb1ELb1EEENS1_21CollectiveEpilogueFwdINS6_IJS8_SA_S9_EEENS6_IJNS7_ILi1EEESI_SI_EEESC_SE_Li128ELb0ELb1ELb1ELb0EEENS1_19SingleTileSchedulerILb0ELb1ELb1ELi128EEEEEEEEEvNT_6ParamsE,@function
        .size           _ZN7cutlass13device_kernelIN5flash19enable_sm80_to_sm89INS1_16FlashAttnFwdSm80INS1_25CollectiveMainloopFwdSm80ILi4ELi1ELb0EN4cute5tupleIJNS5_1CILi128EEENS7_ILi48EEENS7_ILi96EEEEEELi96ENS_10bfloat16_tEfNS_4arch4Sm80ELb0ELb1ELb1ELb0ELb0ELb0ELb1ELb1EEENS1_21CollectiveEpilogueFwdINS6_IJS8_SA_S9_EEENS6_IJNS7_ILi1EEESI_SI_EEESC_SE_Li128ELb0ELb1ELb1ELb0EEENS1_19SingleTileSchedulerILb0ELb1ELb1ELi128EEEEEEEEEvNT_6ParamsE,(.L_x_12 - _ZN7cutlass13device_kernelIN5flash19enable_sm80_to_sm89INS1_16FlashAttnFwdSm80INS1_25CollectiveMainloopFwdSm80ILi4ELi1ELb0EN4cute5tupleIJNS5_1CILi128EEENS7_ILi48EEENS7_ILi96EEEEEELi96ENS_10bfloat16_tEfNS_4arch4Sm80ELb0ELb1ELb1ELb0ELb0ELb0ELb1ELb1EEENS1_21CollectiveEpilogueFwdINS6_IJS8_SA_S9_EEENS6_IJNS7_ILi1EEESI_SI_EEESC_SE_Li128ELb0ELb1ELb1ELb0EEENS1_19SingleTileSchedulerILb0ELb1ELb1ELi128EEEEEEEEEvNT_6ParamsE)
        .other          _ZN7cutlass13device_kernelIN5flash19enable_sm80_to_sm89INS1_16FlashAttnFwdSm80INS1_25CollectiveMainloopFwdSm80ILi4ELi1ELb0EN4cute5tupleIJNS5_1CILi128EEENS7_ILi48EEENS7_ILi96EEEEEELi96ENS_10bfloat16_tEfNS_4arch4Sm80ELb0ELb1ELb1ELb0ELb0ELb0ELb1ELb1EEENS1_21CollectiveEpilogueFwdINS6_IJS8_SA_S9_EEENS6_IJNS7_ILi1EEESI_SI_EEESC_SE_Li128ELb0ELb1ELb1ELb0EEENS1_19SingleTileSchedulerILb0ELb1ELb1ELi128EEEEEEEEEvNT_6ParamsE,@"STO_CUDA_ENTRY STV_DEFAULT"
_ZN7cutlass13device_kernelIN5flash19enable_sm80_to_sm89INS1_16FlashAttnFwdSm80INS1_25CollectiveMainloopFwdSm80ILi4ELi1ELb0EN4cute5tupleIJNS5_1CILi128EEENS7_ILi48EEENS7_ILi96EEEEEELi96ENS_10bfloat16_tEfNS_4arch4Sm80ELb0ELb1ELb1ELb0ELb0ELb0ELb1ELb1EEENS1_21CollectiveEpilogueFwdINS6_IJS8_SA_S9_EEENS6_IJNS7_ILi1EEESI_SI_EEESC_SE_Li128ELb0ELb1ELb1ELb0EEENS1_19SingleTileSchedulerILb0ELb1ELb1ELi128EEEEEEEEEvNT_6ParamsE:
[----:B------:R-:W-:Y:S01]  /*0000*/  LDC R1, c[0x0][0x37c] ;  /* 0x0000df00ff017b82 */ /* 0x000fe20000000800 */
[----:B------:R-:W-:Y:S05]  /*0010*/  EXIT ;  /* 0x000000000000794d */ /* 0x000fea0003800000 */
.L_x_3:
        /* <DEDUP_REMOVED lines=14> */
.L_x_12:


//--------------------- .text._ZN7cutlass13device_kernelIN5flash19enable_sm80_to_sm89INS1_16FlashAttnFwdSm80INS1_25CollectiveMainloopFwdSm80ILi4ELi1ELb0EN4cute5tupleIJNS5_1CILi128EEENS7_ILi48EEENS7_ILi96EEEEEELi96ENS_10bfloat16_tEfNS_4arch4Sm80ELb0ELb1ELb1ELb1ELb0ELb0ELb1ELb1EEENS1_21CollectiveEpilogueFwdINS6_IJS8_SA_S9_EEENS6_IJNS7_ILi1EEESI_SI_EEESC_SE_Li128ELb1ELb1ELb1ELb0EEENS1_36VarlenDynamicPersistentTileSchedulerILi128ELi48ELi128ELi128ELb1ELb1ELb0ELb1ELb0ELb1EEEEEEEEEvNT_6ParamsE --------------------------
	.section	.text._ZN7cutlass13device_kernelIN5flash19enable_sm80_to_sm89INS1_16FlashAttnFwdSm80INS1_25CollectiveMainloopFwdSm80ILi4ELi1ELb0EN4cute5tupleIJNS5_1CILi128EEENS7_ILi48EEENS7_ILi96EEEEEELi96ENS_10bfloat16_tEfNS_4arch4Sm80ELb0ELb1ELb1ELb1ELb0ELb0ELb1ELb1EEENS1_21CollectiveEpilogueFwdINS6_IJS8_SA_S9_EEENS6_IJNS7_ILi1EEESI_SI_EEESC_SE_Li128ELb1ELb1ELb1ELb0EEENS1_36VarlenDynamicPersistentTileSchedulerILi128ELi48ELi128ELi128ELb1ELb1ELb0ELb1ELb0ELb1EEEEEEEEEvNT_6ParamsE,"ax",@progbits
	.align	128
.text._ZN7cutlass13device_kernelIN5flash19enable_sm80_to_sm89INS1_16FlashAttnFwdSm80INS1_25CollectiveMainloopFwdSm80ILi4ELi1ELb0EN4cute5tupleIJNS5_1CILi128EEENS7_ILi48EEENS7_ILi96EEEEEELi96ENS_10bfloat16_tEfNS_4arch4Sm80ELb0ELb1ELb1ELb1ELb0ELb0ELb1ELb1EEENS1_21CollectiveEpilogueFwdINS6_IJS8_SA_S9_EEENS6_IJNS7_ILi1EEESI_SI_EEESC_SE_Li128ELb1ELb1ELb1ELb0EEENS1_36VarlenDynamicPersistentTileSchedulerILi128ELi48ELi128ELi128ELb1ELb1ELb0ELb1ELb0ELb1EEEEEEEEEvNT_6ParamsE:
        .type           _ZN7cutlass13device_kernelIN5flash19enable_sm80_to_sm89INS1_16FlashAttnFwdSm80INS1_25CollectiveMainloopFwdSm80ILi4ELi1ELb0EN4cute5tupleIJNS5_1CILi128EEENS7_ILi48EEENS7_ILi96EEEEEELi96ENS_10bfloat16_tEfNS_4arch4Sm80ELb0ELb1ELb1ELb1ELb0ELb0ELb1ELb1EEENS1_21CollectiveEpilogueFwdINS6_IJS8_SA_S9_EEENS6_IJNS7_ILi1EEESI_SI_EEESC_SE_Li128ELb1ELb1ELb1ELb0EEENS1_36VarlenDynamicPersistentTileSchedulerILi128ELi48ELi128ELi128ELb1ELb1ELb0ELb1ELb0ELb1EEEEEEEEEvNT_6ParamsE,@function
        .size           _ZN7cutlass13device_kernelIN5flash19enable_sm80_to_sm89INS1_16FlashAttnFwdSm80INS1_25CollectiveMainloopFwdSm80ILi4ELi1ELb0EN4cute5tupleIJNS5_1CILi128EEENS7_ILi48EEENS7_ILi96EEEEEELi96ENS_10bfloat16_tEfNS_4arch4Sm80ELb0ELb1ELb1ELb1ELb0ELb0ELb1ELb1EEENS1_21CollectiveEpilogueFwdINS6_IJS8_SA_S9_EEENS6_IJNS7_ILi1EEESI_SI_EEESC_SE_Li128ELb1ELb1ELb1ELb0EEENS1_36VarlenDynamicPersistentTileSchedulerILi128ELi48ELi128ELi128ELb1ELb1ELb0ELb1ELb0ELb1EEEEEEEEEvNT_6ParamsE,(.L_x_13 - _ZN7cutlass13device_kernelIN5flash19enable_sm80_to_sm89INS1_16FlashAttnFwdSm80INS1_25CollectiveMainloopFwdSm80ILi4ELi1ELb0EN4cute5tupleIJNS5_1CILi128EEENS7_ILi48EEENS7_ILi96EEEEEELi96ENS_10bfloat16_tEfNS_4arch4Sm80ELb0ELb1ELb1ELb1ELb0ELb0ELb1ELb1EEENS1_21CollectiveEpilogueFwdINS6_IJS8_SA_S9_EEENS6_IJNS7_ILi1EEESI_SI_EEESC_SE_Li128ELb1ELb1ELb1ELb0EEENS1_36VarlenDynamicPersistentTileSchedulerILi128ELi48ELi128ELi128ELb1ELb1ELb0ELb1ELb0ELb1EEEEEEEEEvNT_6ParamsE)
        .other          _ZN7cutlass13device_kernelIN5flash19enable_sm80_to_sm89INS1_16FlashAttnFwdSm80INS1_25CollectiveMainloopFwdSm80ILi4ELi1ELb0EN4cute5tupleIJNS5_1CILi128EEENS7_ILi48EEENS7_ILi96EEEEEELi96ENS_10bfloat16_tEfNS_4arch4Sm80ELb0ELb1ELb1ELb1ELb0ELb0ELb1ELb1EEENS1_21CollectiveEpilogueFwdINS6_IJS8_SA_S9_EEENS6_IJNS7_ILi1EEESI_SI_EEESC_SE_Li128ELb1ELb1ELb1ELb0EEENS1_36VarlenDynamicPersistentTileSchedulerILi128ELi48ELi128ELi128ELb1ELb1ELb0ELb1ELb0ELb1EEEEEEEEEvNT_6ParamsE,@"STO_CUDA_ENTRY STV_DEFAULT"
_ZN7cutlass13device_kernelIN5flash19enable_sm80_to_sm89INS1_16FlashAttnFwdSm80INS1_25CollectiveMainloopFwdSm80ILi4ELi1ELb0EN4cute5tupleIJNS5_1CILi128EEENS7_ILi48EEENS7_ILi96EEEEEELi96ENS_10bfloat16_tEfNS_4arch4Sm80ELb0ELb1ELb1ELb1ELb0ELb0ELb1ELb1EEENS1_21CollectiveEpilogueFwdINS6_IJS8_SA_S9_EEENS6_IJNS7_ILi1EEESI_SI_EEESC_SE_Li128ELb1ELb1ELb1ELb0EEENS1_36VarlenDynamicPersistentTileSchedulerILi128ELi48ELi128ELi128ELb1ELb1ELb0ELb1ELb0ELb1EEEEEEEEEvNT_6ParamsE:
[----:B------:R-:W-:Y:S01]  /*0000*/  LDC R1, c[0x0][0x37c] ;  /* 0x0000df00ff017b82 */ /* 0x000fe20000000800 */
[----:B------:R-:W-:Y:S05]  /*0010*/  EXIT ;  /* 0x000000000000794d */ /* 0x000fea0003800000 */
.L_x_4:
        /* <DEDUP_REMOVED lines=14> */
.L_x_13:


//--------------------- .text._ZN7cutlass13device_kernelIN5flash19enable_sm80_to_sm89INS1_16FlashAttnFwdSm80INS1_25CollectiveMainloopFwdSm80ILi4ELi1ELb0EN4cute5tupleIJNS5_1CILi128EEENS7_ILi48EEENS7_ILi96EEEEEELi96ENS_10bfloat16_tEfNS_4arch4Sm80ELb0ELb1ELb1ELb1ELb0ELb1ELb1ELb1EEENS1_21CollectiveEpilogueFwdINS6_IJS8_SA_S9_EEENS6_IJNS7_ILi1EEESI_SI_EEESC_SE_Li128ELb1ELb1ELb1ELb0EEENS1_36VarlenDynamicPersistentTileSchedulerILi128ELi48ELi128ELi128ELb1ELb1ELb0ELb1ELb0ELb1EEEEEEEEEvNT_6ParamsE --------------------------
	.section	.text._ZN7cutlass13device_kernelIN5flash19enable_sm80_to_sm89INS1_16FlashAttnFwdSm80INS1_25CollectiveMainloopFwdSm80ILi4ELi1ELb0EN4cute5tupleIJNS5_1CILi128EEENS7_ILi48EEENS7_ILi96EEEEEELi96ENS_10bfloat16_tEfNS_4arch4Sm80ELb0ELb1ELb1ELb1ELb0ELb1ELb1ELb1EEENS1_21CollectiveEpilogueFwdINS6_IJS8_SA_S9_EEENS6_IJNS7_ILi1EEESI_SI_EEESC_SE_Li128ELb1ELb1ELb1ELb0EEENS1_36VarlenDynamicPersistentTileSchedulerILi128ELi48ELi128ELi128ELb1ELb1ELb0ELb1ELb0ELb1EEEEEEEEEvNT_6ParamsE,"ax",@progbits
	.align	128
.text._ZN7cutlass13device_kernelIN5flash19enable_sm80_to_sm89INS1_16FlashAttnFwdSm80INS1_25CollectiveMainloopFwdSm80ILi4ELi1ELb0EN4cute5tupleIJNS5_1CILi128EEENS7_ILi48EEENS7_ILi96EEEEEELi96ENS_10bfloat16_tEfNS_4arch4Sm80ELb0ELb1ELb1ELb1ELb0ELb1ELb1ELb1EEENS1_21CollectiveEpilogueFwdINS6_IJS8_SA_S9_EEENS6_IJNS7_ILi1EEESI_SI_EEESC_SE_Li128ELb1ELb1ELb1ELb0EEENS1_36VarlenDynamicPersistentTileSchedulerILi128ELi48ELi128ELi128ELb1ELb1ELb0ELb1ELb0ELb1EEEEEEEEEvNT_6ParamsE:
        .type           _ZN7cutlass13device_kernelIN5flash19enable_sm80_to_sm89INS1_16FlashAttnFwdSm80INS1_25CollectiveMainloopFwdSm80ILi4ELi1ELb0EN4cute5tupleIJNS5_1CILi128EEENS7_ILi48EEENS7_ILi96EEEEEELi96ENS_10bfloat16_tEfNS_4arch4Sm80ELb0ELb1ELb1ELb1ELb0ELb1ELb1ELb1EEENS1_21CollectiveEpilogueFwdINS6_IJS8_SA_S9_EEENS6_IJNS7_ILi1EEESI_SI_EEESC_SE_Li128ELb1ELb1ELb1ELb0EEENS1_36VarlenDynamicPersistentTileSchedulerILi128ELi48ELi128ELi128ELb1ELb1ELb0ELb1ELb0ELb1EEEEEEEEEvNT_6ParamsE,@function
        .size           _ZN7cutlass13device_kernelIN5flash19enable_sm80_to_sm89INS1_16FlashAttnFwdSm80INS1_25CollectiveMainloopFwdSm80ILi4ELi1ELb0EN4cute5tupleIJNS5_1CILi128EEENS7_ILi48EEENS7_ILi96EEEEEELi96ENS_10bfloat16_tEfNS_4arch4Sm80ELb0ELb1ELb1ELb1ELb0ELb1ELb1ELb1EEENS1_21CollectiveEpilogueFwdINS6_IJS8_SA_S9_EEENS6_IJNS7_ILi1EEESI_SI_EEESC_SE_Li128ELb1ELb1ELb1ELb0EEENS1_36VarlenDynamicPersistentTileSchedulerILi128ELi48ELi128ELi128ELb1ELb1ELb0ELb1ELb0ELb1EEEEEEEEEvNT_6ParamsE,(.L_x_14 - _ZN7cutlass13device_kernelIN5flash19enable_sm80_to_sm89INS1_16FlashAttnFwdSm80INS1_25CollectiveMainloopFwdSm80ILi4ELi1ELb0EN4cute5tupleIJNS5_1CILi128EEENS7_ILi48EEENS7_ILi96EEEEEELi96ENS_10bfloat16_tEfNS_4arch4Sm80ELb0ELb1ELb1ELb1ELb0ELb1ELb1ELb1EEENS1_21CollectiveEpilogueFwdINS6_IJS8_SA_S9_EEENS6_IJNS7_ILi1EEESI_SI_EEESC_SE_Li128ELb1ELb1ELb1ELb0EEENS1_36VarlenDynamicPersistentTileSchedulerILi128ELi48ELi128ELi128ELb1ELb1ELb0ELb1ELb0ELb1EEEEEEEEEvNT_6ParamsE)
        .other          _ZN7cutlass13device_kernelIN5flash19enable_sm80_to_sm89INS1_16FlashAttnFwdSm80INS1_25CollectiveMainloopFwdSm80ILi4ELi1ELb0EN4cute5tupleIJNS5_1CILi128EEENS7_ILi48EEENS7_ILi96EEEEEELi96ENS_10bfloat16_tEfNS_4arch4Sm80ELb0ELb1ELb1ELb1ELb0ELb1ELb1ELb1EEENS1_21CollectiveEpilogueFwdINS6_IJS8_SA_S9_EEENS6_IJNS7_ILi1EEESI_SI_EEESC_SE_Li128ELb1ELb1ELb1ELb0EEENS1_36VarlenDynamicPersistentTileSchedulerILi128ELi48ELi128ELi128ELb1ELb1ELb0ELb1ELb0ELb1EEEEEEEEEvNT_6ParamsE,@"STO_CUDA_ENTRY STV_DEFAULT"
_ZN7cutlass13device_kernelIN5flash19enable_sm80_to_sm89INS1_16FlashAttnFwdSm80INS1_25CollectiveMainloopFwdSm80ILi4ELi1ELb0EN4cute5tupleIJNS5_1CILi128EEENS7_ILi48EEENS7_ILi96EEEEEELi96ENS_10bfloat16_tEfNS_4arch4Sm80ELb0ELb1ELb1ELb1ELb0ELb1ELb1ELb1EEENS1_21CollectiveEpilogueFwdINS6_IJS8_SA_S9_EEENS6_IJNS7_ILi1EEESI_SI_EEESC_SE_Li128ELb1ELb1ELb1ELb0EEENS1_36VarlenDynamicPersistentTileSchedulerILi128ELi48ELi128ELi128ELb1ELb1ELb0ELb1ELb0ELb1EEEEEEEEEvNT_6ParamsE:
[----:B------:R-:W-:Y:S01]  /*0000*/  LDC R1, c[0x0][0x37c] ;  /* 0x0000df00ff017b82 */ /* 0x000fe20000000800 */
[----:B------:R-:W-:Y:S05]  /*0010*/  EXIT ;  /* 0x000000000000794d */ /* 0x000fea0003800000 */
.L_x_5:
        /* <DEDUP_REMOVED lines=14> */
.L_x_14:


//--------------------- .text._ZN7cutlass13device_kernelIN5flash19enable_sm80_to_sm89INS1_16FlashAttnFwdSm80INS1_25CollectiveMainloopFwdSm80ILi4ELi1ELb0EN4cute5tupleIJNS5_1CILi128EEENS7_ILi64EEENS7_ILi96EEEEEELi96ENS_10bfloat16_tEfNS_4arch4Sm80ELb1ELb0ELb1ELb0ELb0ELb0ELb1ELb1EEENS1_21CollectiveEpilogueFwdINS6_IJS8_SA_S9_EEENS6_IJNS7_ILi1EEESI_SI_EEESC_SE_Li128ELb0ELb1ELb1ELb0EEENS1_30DynamicPersistentTileSchedulerILi128ELi128ELb1ELb1ELb0EEEEEEEEEvNT_6ParamsE --------------------------
	.section	.text._ZN7cutlass13device_kernelIN5flash19enable_sm80_to_sm89INS1_16FlashAttnFwdSm80INS1_25CollectiveMainloopFwdSm80ILi4ELi1ELb0EN4cute5tupleIJNS5_1CILi128EEENS7_ILi64EEENS7_ILi96EEEEEELi96ENS_10bfloat16_tEfNS_4arch4Sm80ELb1ELb0ELb1ELb0ELb0ELb0ELb1ELb1EEENS1_21CollectiveEpilogueFwdINS6_IJS8_SA_S9_EEENS6_IJNS7_ILi1EEESI_SI_EEESC_SE_Li128ELb0ELb1ELb1ELb0EEENS1_30DynamicPersistentTileSchedulerILi128ELi128ELb1ELb1ELb0EEEEEEEEEvNT_6ParamsE,"ax",@progbits
	.align	128
.text._ZN7cutlass13device_kernelIN5flash19enable_sm80_to_sm89INS1_16FlashAttnFwdSm80INS1_25CollectiveMainloopFwdSm80ILi4ELi1ELb0EN4cute5tupleIJNS5_1CILi128EEENS7_ILi64EEENS7_ILi96EEEEEELi96ENS_10bfloat16_tEfNS_4arch4Sm80ELb1ELb0ELb1ELb0ELb0ELb0ELb1ELb1EEENS1_21CollectiveEpilogueFwdINS6_IJS8_SA_S9_EEENS6_IJNS7_ILi1EEESI_SI_EEESC_SE_Li128ELb0ELb1ELb1ELb0EEENS1_30DynamicPersistentTileSchedulerILi128ELi128ELb1ELb1ELb0EEEEEEEEEvNT_6ParamsE:
        .type           _ZN7cutlass13device_kernelIN5flash19enable_sm80_to_sm89INS1_16FlashAttnFwdSm80INS1_25CollectiveMainloopFwdSm80ILi4ELi1ELb0EN4cute5tupleIJNS5_1CILi128EEENS7_ILi64EEENS7_ILi96EEEEEELi96ENS_10bfloat16_tEfNS_4arch4Sm80ELb1ELb0ELb1ELb0ELb0ELb0ELb1ELb1EEENS1_21CollectiveEpilogueFwdINS6_IJS8_SA_S9_EEENS6_IJNS7_ILi1EEESI_SI_EEESC_SE_Li128ELb0ELb1ELb1ELb0EEENS1_30DynamicPersistentTileSchedulerILi128ELi128ELb1ELb1ELb0EEEEEEEEEvNT_6ParamsE,@function
        .size           _ZN7cutlass13device_kernelIN5flash19enable_sm80_to_sm89INS1_16FlashAttnFwdSm80INS1_25CollectiveMainloopFwdSm80ILi4ELi1ELb0EN4cute5tupleIJNS5_1CILi128EEENS7_ILi64EEENS7_ILi96EEEEEELi96ENS_10bfloat16_tEfNS_4arch4Sm80ELb1ELb0ELb1ELb0ELb0ELb0ELb1ELb1EEENS1_21CollectiveEpilogueFwdINS6_IJS8_SA_S9_EEENS6_IJNS7_ILi1EEESI_SI_EEESC_SE_Li128ELb0ELb1ELb1ELb0EEENS1_30DynamicPersistentTileSchedulerILi128ELi128ELb1ELb1ELb0EEEEEEEEEvNT_6ParamsE,(.L_x_15 - _ZN7cutlass13device_kernelIN5flash19enable_sm80_to_sm89INS1_16FlashAttnFwdSm80INS1_25CollectiveMainloopFwdSm80ILi4ELi1ELb0EN4cute5tupleIJNS5_1CILi128EEENS7_ILi64EEENS7_ILi96EEEEEELi96ENS_10bfloat16_tEfNS_4arch4Sm80ELb1ELb0ELb1ELb0ELb0ELb0ELb1ELb1EEENS1_21CollectiveEpilogueFwdINS6_IJS8_SA_S9_EEENS6_IJNS7_ILi1EEESI_SI_EEESC_SE_Li128ELb0ELb1ELb1ELb0EEENS1_30DynamicPersistentTileSchedulerILi128ELi128ELb1ELb1ELb0EEEEEEEEEvNT_6ParamsE)
        .other          _ZN7cutlass13device_kernelIN5flash19enable_sm80_to_sm89INS1_16FlashAttnFwdSm80INS1_25CollectiveMainloopFwdSm80ILi4ELi1ELb0EN4cute5tupleIJNS5_1CILi128EEENS7_ILi64EEENS7_ILi96EEEEEELi96ENS_10bfloat16_tEfNS_4arch4Sm80ELb1ELb0ELb1ELb0ELb0ELb0ELb1ELb1EEENS1_21CollectiveEpilogueFwdINS6_IJS8_SA_S9_EEENS6_IJNS7_ILi1EEESI_SI_EEESC_SE_Li128ELb0ELb1ELb1ELb0EEENS1_30DynamicPersistentTileSchedulerILi128ELi128ELb1ELb1ELb0EEEEEEEEEvNT_6ParamsE,@"STO_CUDA_ENTRY STV_DEFAULT"
_ZN7cutlass13device_kernelIN5flash19enable_sm80_to_sm89INS1_16FlashAttnFwdSm80INS1_25CollectiveMainloopFwdSm80ILi4ELi1ELb0EN4cute5tupleIJNS5_1CILi128EEENS7_ILi64EEENS7_ILi96EEEEEELi96ENS_10bfloat16_tEfNS_4arch4Sm80ELb1ELb0ELb1ELb0ELb0ELb0ELb1ELb1EEENS1_21CollectiveEpilogueFwdINS6_IJS8_SA_S9_EEENS6_IJNS7_ILi1EEESI_SI_EEESC_SE_Li128ELb0ELb1ELb1ELb0EEENS1_30DynamicPersistentTileSchedulerILi128ELi128ELb1ELb1ELb0EEEEEEEEEvNT_6ParamsE:
[----:B------:R-:W-:Y:S01]  /*0000*/  LDC R1, c[0x0][0x37c] ;  /* 0x0000df00ff017b82 */ /* 0x000fe20000000800 */
[----:B------:R-:W-:Y:S05]  /*0010*/  EXIT ;  /* 0x000000000000794d */ /* 0x000fea0003800000 */
.L_x_6:
        /* <DEDUP_REMOVED lines=14> */
.L_x_15:


//--------------------- .text._ZN7cutlass13device_kernelIN5flash19enable_sm80_to_sm89INS1_16FlashAttnFwdSm80INS1_25CollectiveMainloopFwdSm80ILi4ELi1ELb0EN4cute5tupleIJNS5_1CILi128EEENS7_ILi48EEENS7_ILi96EEEEEELi96ENS_10bfloat16_tEfNS_4arch4Sm80ELb1ELb0ELb1ELb1ELb0ELb0ELb1ELb1EEENS1_21CollectiveEpilogueFwdINS6_IJS8_SA_S9_EEENS6_IJNS7_ILi1EEESI_SI_EEESC_SE_Li128ELb1ELb1ELb1ELb0EEENS1_36VarlenDynamicPersistentTileSchedulerILi128ELi48ELi128ELi128ELb1ELb1ELb0ELb1ELb1ELb1EEEEEEEEEvNT_6ParamsE --------------------------
	.section	.text._ZN7cutlass13device_kernelIN5flash19enable_sm80_to_sm89INS1_16FlashAttnFwdSm80INS1_25CollectiveMainloopFwdSm80ILi4ELi1ELb0EN4cute5tupleIJNS5_1CILi128EEENS7_ILi48EEENS7_ILi96EEEEEELi96ENS_10bfloat16_tEfNS_4arch4Sm80ELb1ELb0ELb1ELb1ELb0ELb0ELb1ELb1EEENS1_21CollectiveEpilogueFwdINS6_IJS8_SA_S9_EEENS6_IJNS7_ILi1EEESI_SI_EEESC_SE_Li128ELb1ELb1ELb1ELb0EEENS1_36VarlenDynamicPersistentTileSchedulerILi128ELi48ELi128ELi128ELb1ELb1ELb0ELb1ELb1ELb1EEEEEEEEEvNT_6ParamsE,"ax",@progbits
	.align	128
.text._ZN7cutlass13device_kernelIN5flash19enable_sm80_to_sm89INS1_16FlashAttnFwdSm80INS1_25CollectiveMainloopFwdSm80ILi4ELi1ELb0EN4cute5tupleIJNS5_1CILi128EEENS7_ILi48EEENS7_ILi96EEEEEELi96ENS_10bfloat16_tEfNS_4arch4Sm80ELb1ELb0ELb1ELb1ELb0ELb0ELb1ELb1EEENS1_21CollectiveEpilogueFwdINS6_IJS8_SA_S9_EEENS6_IJNS7_ILi1EEESI_SI_EEESC_SE_Li128ELb1ELb1ELb1ELb0EEENS1_36VarlenDynamicPersistentTileSchedulerILi128ELi48ELi128ELi128ELb1ELb1ELb0ELb1ELb1ELb1EEEEEEEEEvNT_6ParamsE:
        .type           _ZN7cutlass13device_kernelIN5flash19enable_sm80_to_sm89INS1_16FlashAttnFwdSm80INS1_25CollectiveMainloopFwdSm80ILi4ELi1ELb0EN4cute5tupleIJNS5_1CILi128EEENS7_ILi48EEENS7_ILi96EEEEEELi96ENS_10bfloat16_tEfNS_4arch4Sm80ELb1ELb0ELb1ELb1ELb0ELb0ELb1ELb1EEENS1_21CollectiveEpilogueFwdINS6_IJS8_SA_S9_EEENS6_IJNS7_ILi1EEESI_SI_EEESC_SE_Li128ELb1ELb1ELb1ELb0EEENS1_36VarlenDynamicPersistentTileSchedulerILi128ELi48ELi128ELi128ELb1ELb1ELb0ELb1ELb1ELb1EEEEEEEEEvNT_6ParamsE,@function
        .size           _ZN7cutlass13device_kernelIN5flash19enable_sm80_to_sm89INS1_16FlashAttnFwdSm80INS1_25CollectiveMainloopFwdSm80ILi4ELi1ELb0EN4cute5tupleIJNS5_1CILi128EEENS7_ILi48EEENS7_ILi96EEEEEELi96ENS_10bfloat16_tEfNS_4arch4Sm80ELb1ELb0ELb1ELb1ELb0ELb0ELb1ELb1EEENS1_21CollectiveEpilogueFwdINS6_IJS8_SA_S9_EEENS6_IJNS7_ILi1EEESI_SI_EEESC_SE_Li128ELb1ELb1ELb1ELb0EEENS1_36VarlenDynamicPersistentTileSchedulerILi128ELi48ELi128ELi128ELb1ELb1ELb0ELb1ELb1ELb1EEEEEEEEEvNT_6ParamsE,(.L_x_16 - _ZN7cutlass13device_kernelIN5flash19enable_sm80_to_sm89INS1_16FlashAttnFwdSm80INS1_25CollectiveMainloopFwdSm80ILi4ELi1ELb0EN4cute5tupleIJNS5_1CILi128EEENS7_ILi48EEENS7_ILi96EEEEEELi96ENS_10bfloat16_tEfNS_4arch4Sm80ELb1ELb0ELb1ELb1ELb0ELb0ELb1ELb1EEENS1_21CollectiveEpilogueFwdINS6_IJS8_SA_S9_EEENS6_IJNS7_ILi1EEESI_SI_EEESC_SE_Li128ELb1ELb1ELb1ELb0EEENS1_36VarlenDynamicPersistentTileSchedulerILi128ELi48ELi128ELi128ELb1ELb1ELb0ELb1ELb1ELb1EEEEEEEEEvNT_6ParamsE)
        .other          _ZN7cutlass13device_kernelIN5flash19enable_sm80_to_sm89INS1_16FlashAttnFwdSm80INS1_25CollectiveMainloopFwdSm80ILi4ELi1ELb0EN4cute5tupleIJNS5_1CILi128EEENS7_ILi48EEENS7_ILi96EEEEEELi96ENS_10bfloat16_tEfNS_4arch4Sm80ELb1ELb0ELb1ELb1ELb0ELb0ELb1ELb1EEENS1_21CollectiveEpilogueFwdINS6_IJS8_SA_S9_EEENS6_IJNS7_ILi1EEESI_SI_EEESC_SE_Li128ELb1ELb1ELb1ELb0EEENS1_36VarlenDynamicPersistentTileSchedulerILi128ELi48ELi128ELi128ELb1ELb1ELb0ELb1ELb1ELb1EEEEEEEEEvNT_6ParamsE,@"STO_CUDA_ENTRY STV_DEFAULT"
_ZN7cutlass13device_kernelIN5flash19enable_sm80_to_sm89INS1_16FlashAttnFwdSm80INS1_25CollectiveMainloopFwdSm80ILi4ELi1ELb0EN4cute5tupleIJNS5_1CILi128EEENS7_ILi48EEENS7_ILi96EEEEEELi96ENS_10bfloat16_tEfNS_4arch4Sm80ELb1ELb0ELb1ELb1ELb0ELb0ELb1ELb1EEENS1_21CollectiveEpilogueFwdINS6_IJS8_SA_S9_EEENS6_IJNS7_ILi1EEESI_SI_EEESC_SE_Li128ELb1ELb1ELb1ELb0EEENS1_36VarlenDynamicPersistentTileSchedulerILi128ELi48ELi128ELi128ELb1ELb1ELb0ELb1ELb1ELb1EEEEEEEEEvNT_6ParamsE:
[----:B------:R-:W-:Y:S01]  /*0000*/  LDC R1, c[0x0][0x37c] ;  /* 0x0000df00ff017b82 */ /* 0x000fe20000000800 */
[----:B------:R-:W-:Y:S05]  /*0010*/  EXIT ;  /* 0x000000000000794d */ /* 0x000fea0003800000 */
.L_x_7:
        /* <DEDUP_REMOVED lines=14> */
.L_x_16:


//--------------------- .text._ZN7cutlass13device_kernelIN5flash19enable_sm80_to_sm89INS1_16FlashAttnFwdSm80INS1_25CollectiveMainloopFwdSm80ILi4ELi1ELb0EN4cute5tupleIJNS5_1CILi128EEENS7_ILi48EEENS7_ILi96EEEEEELi96ENS_10bfloat16_tEfNS_4arch4Sm80ELb1ELb0ELb1ELb1ELb0ELb1ELb1ELb1EEENS1_21CollectiveEpilogueFwdINS6_IJS8_SA_S9_EEENS6_IJNS7_ILi1EEESI_SI_EEESC_SE_Li128ELb1ELb1ELb1ELb0EEENS1_36VarlenDynamicPersistentTileSchedulerILi128ELi48ELi128ELi128ELb1ELb1ELb0ELb1ELb1ELb1EEEEEEEEEvNT_6ParamsE --------------------------
	.section	.text._ZN7cutlass13device_kernelIN5flash19enable_sm80_to_sm89INS1_16FlashAttnFwdSm80INS1_25CollectiveMainloopFwdSm80ILi4ELi1ELb0EN4cute5tupleIJNS5_1CILi128EEENS7_ILi48EEENS7_ILi96EEEEEELi96ENS_10bfloat16_tEfNS_4arch4Sm80ELb1ELb0ELb1ELb1ELb0ELb1ELb1ELb1EEENS1_21CollectiveEpilogueFwdINS6_IJS8_SA_S9_EEENS6_IJNS7_ILi1EEESI_SI_EEESC_SE_Li128ELb1ELb1ELb1ELb0EEENS1_36VarlenDynamicPersistentTileSchedulerILi128ELi48ELi128ELi128ELb1ELb1ELb0ELb1ELb1ELb1EEEEEEEEEvNT_6ParamsE,"ax",@progbits
	.align	128
.text._ZN7cutlass13device_kernelIN5flash19enable_sm80_to_sm89INS1_16FlashAttnFwdSm80INS1_25CollectiveMainloopFwdSm80ILi4ELi1ELb0EN4cute5tupleIJNS5_1CILi128EEENS7_ILi48EEENS7_ILi96EEEEEELi96ENS_10bfloat16_tEfNS_4arch4Sm80ELb1ELb0ELb1ELb1ELb0ELb1ELb1ELb1EEENS1_21CollectiveEpilogueFwdINS6_IJS8_SA_S9_EEENS6_IJNS7_ILi1EEESI_SI_EEESC_SE_Li128ELb1ELb1ELb1ELb0EEENS1_36VarlenDynamicPersistentTileSchedulerILi128ELi48ELi128ELi128ELb1ELb1ELb0ELb1ELb1ELb1EEEEEEEEEvNT_6ParamsE:
        .type           _ZN7cutlass13device_kernelIN5flash19enable_sm80_to_sm89INS1_16FlashAttnFwdSm80INS1_25CollectiveMainloopFwdSm80ILi4ELi1ELb0EN4cute5tupleIJNS5_1CILi128EEENS7_ILi48EEENS7_ILi96EEEEEELi96ENS_10bfloat16_tEfNS_4arch4Sm80ELb1ELb0ELb1ELb1ELb0ELb1ELb1ELb1EEENS1_21CollectiveEpilogueFwdINS6_IJS8_SA_S9_EEENS6_IJNS7_ILi1EEESI_SI_EEESC_SE_Li128ELb1ELb1ELb1ELb0EEENS1_36VarlenDynamicPersistentTileSchedulerILi128ELi48ELi128ELi128ELb1ELb1ELb0ELb1ELb1ELb1EEEEEEEEEvNT_6ParamsE,@function
        .size           _ZN7cutlass13device_kernelIN5flash19enable_sm80_to_sm89INS1_16FlashAttnFwdSm80INS1_25CollectiveMainloopFwdSm80ILi4ELi1ELb0EN4cute5tupleIJNS5_1CILi128EEENS7_ILi48EEENS7_ILi96EEEEEELi96ENS_10bfloat16_tEfNS_4arch4Sm80ELb1ELb0ELb1ELb1ELb0ELb1ELb1ELb1EEENS1_21CollectiveEpilogueFwdINS6_IJS8_SA_S9_EEENS6_IJNS7_ILi1EEESI_SI_EEESC_SE_Li128ELb1ELb1ELb1ELb0EEENS1_36VarlenDynamicPersistentTileSchedulerILi128ELi48ELi128ELi128ELb1ELb1ELb0ELb1ELb1ELb1EEEEEEEEEvNT_6ParamsE,(.L_x_17 - _ZN7cutlass13device_kernelIN5flash19enable_sm80_to_sm89INS1_16FlashAttnFwdSm80INS1_25CollectiveMainloopFwdSm80ILi4ELi1ELb0EN4cute5tupleIJNS5_1CILi128EEENS7_ILi48EEENS7_ILi96EEEEEELi96ENS_10bfloat16_tEfNS_4arch4Sm80ELb1ELb0ELb1ELb1ELb0ELb1ELb1ELb1EEENS1_21CollectiveEpilogueFwdINS6_IJS8_SA_S9_EEENS6_IJNS7_ILi1EEESI_SI_EEESC_SE_Li128ELb1ELb1ELb1ELb0EEENS1_36VarlenDynamicPersistentTileSchedulerILi128ELi48ELi128ELi128ELb1ELb1ELb0ELb1ELb1ELb1EEEEEEEEEvNT_6ParamsE)
        .other          _ZN7cutlass13device_kernelIN5flash19enable_sm80_to_sm89INS1_16FlashAttnFwdSm80INS1_25CollectiveMainloopFwdSm80ILi4ELi1ELb0EN4cute5tupleIJNS5_1CILi128EEENS7_ILi48EEENS7_ILi96EEEEEELi96ENS_10bfloat16_tEfNS_4arch4Sm80ELb1ELb0ELb1ELb1ELb0ELb1ELb1ELb1EEENS1_21CollectiveEpilogueFwdINS6_IJS8_SA_S9_EEENS6_IJNS7_ILi1EEESI_SI_EEESC_SE_Li128ELb1ELb1ELb1ELb0EEENS1_36VarlenDynamicPersistentTileSchedulerILi128ELi48ELi128ELi128ELb1ELb1ELb0ELb1ELb1ELb1EEEEEEEEEvNT_6ParamsE,@"STO_CUDA_ENTRY STV_DEFAULT"
_ZN7cutlass13device_kernelIN5flash19enable_sm80_to_sm89INS1_16FlashAttnFwdSm80INS1_25CollectiveMainloopFwdSm80ILi4ELi1ELb0EN4cute5tupleIJNS5_1CILi128EEENS7_ILi48EEENS7_ILi96EEEEEELi96ENS_10bfloat16_tEfNS_4arch4Sm80ELb1ELb0ELb1ELb1ELb0ELb1ELb1ELb1EEENS1_21CollectiveEpilogueFwdINS6_IJS8_SA_S9_EEENS6_IJNS7_ILi1EEESI_SI_EEESC_SE_Li128ELb1ELb1ELb1ELb0EEENS1_36VarlenDynamicPersistentTileSchedulerILi128ELi48ELi128ELi128ELb1ELb1ELb0ELb1ELb1ELb1EEEEEEEEEvNT_6ParamsE:
[----:B------:R-:W-:Y:S01]  /*0000*/  LDC R1, c[0x0][0x37c] ;  /* 0x0000df00ff017b82 */ /* 0x000fe20000000800 */
[----:B------:R-:W-:Y:S05]  /*0010*/  EXIT ;  /* 0x000000000000794d */ /* 0x000fea0003800000 */
.L_x_8:
        /* <DEDUP_REMOVED lines=14> */
.L_x_17:


//--------------------- .nv.shared.reserved.0     --------------------------
	.section	.nv.shared.reserved.0,"aw",@nobits
	.weak		__nv_reservedSMEM_offset_0_alias
	.size		__nv_reservedSMEM_offset_0_alias, 0, 64
	.other		__nv_reservedSMEM_offset_0_alias,@"STO_CUDA_RESERVED_SHARED STV_DEFAULT"
__nv_reservedSMEM_offset_0_alias:
	.zero		0
	.zero		64


//--------------------- .nv.global                --------------------------
	.section	.nv.global,"aw",@nobits
.nv.global:
	.type		_ZN79_INTERNAL_eeeff583_43_flash_fwd_hdim96_bf16_split_softcap_sm80_cu_a6473388_34924cute1_E,@object
	.size		_ZN79_INTERNAL_eeeff583_43_flash_fwd_hdim96_bf16_split_softcap_sm80_cu_a6473388_34924cute1_E,(_ZN79_INTERNAL_eeeff583_43_flash_fwd_hdim96_bf16_split_softcap_sm80_cu_a6473388_34924cuda3std3__45__cpo6cbeginE - _ZN79_INTERNAL_eeeff583_43_flash_fwd_hdim96_bf16_split_softcap_sm80_cu_a6473388_34924cute1_E)
_ZN79_INTERNAL_eeeff583_43_flash_fwd_hdim96_bf16_split_softcap_sm80_cu_a6473388_34924cute1_E:
	.zero		1
	.type		_ZN79_INTERNAL_eeeff583_43_flash_fwd_hdim96_bf16_split_softcap_sm80_cu_a6473388_34924cuda3std3__45__cpo6cbeginE,@object
	.size		_ZN79_INTERNAL_eeeff583_43_flash_fwd_hdim96_bf16_split_softcap_sm80_cu_a6473388_34924cuda3std3__45__cpo6cbeginE,(_ZN79_INTERNAL_eeeff583_43_flash_fwd_hdim96_bf16_split_softcap_sm80_cu_a6473388_34924cuda3std3__48in_placeE - _ZN79_INTERNAL_eeeff583_43_flash_fwd_hdim96_bf16_split_softcap_sm80_cu_a6473388_34924cuda3std3__45__cpo6cbeginE)
_ZN79_INTERNAL_eeeff583_43_flash_fwd_hdim96_bf16_split_softcap_sm80_cu_a6473388_34924cuda3std3__45__cpo6cbeginE:
	.zero		1
	.type		_ZN79_INTERNAL_eeeff583_43_flash_fwd_hdim96_bf16_split_softcap_sm80_cu_a6473388_34924cuda3std3__48in_placeE,@object
	.size		_ZN79_INTERNAL_eeeff583_43_flash_fwd_hdim96_bf16_split_softcap_sm80_cu_a6473388_34924cuda3std3__48in_placeE,(_ZN79_INTERNAL_eeeff583_43_flash_fwd_hdim96_bf16_split_softcap_sm80_cu_a6473388_34924cuda3std6ranges3__45__cpo9iter_moveE - _ZN79_INTERNAL_eeeff583_43_flash_fwd_hdim96_bf16_split_softcap_sm80_cu_a6473388_34924cuda3std3__48in_placeE)
_ZN79_INTERNAL_eeeff583_43_flash_fwd_hdim96_bf16_split_softcap_sm80_cu_a6473388_34924cuda3std3__48in_placeE:
	.zero		1
	.type		_ZN79_INTERNAL_eeeff583_43_flash_fwd_hdim96_bf16_split_softcap_sm80_cu_a6473388_34924cuda3std6ranges3__45__cpo9iter_moveE,@object
	.size		_ZN79_INTERNAL_eeeff583_43_flash_fwd_hdim96_bf16_split_softcap_sm80_cu_a6473388_34924cuda3std6ranges3__45__cpo9iter_moveE,(_ZN79_INTERNAL_eeeff583_43_flash_fwd_hdim96_bf16_split_softcap_sm80_cu_a6473388_34924cuda3std3__45__cpo5beginE - _ZN79_INTERNAL_eeeff583_43_flash_fwd_hdim96_bf16_split_softcap_sm80_cu_a6473388_34924cuda3std6ranges3__45__cpo9iter_moveE)
_ZN79_INTERNAL_eeeff583_43_flash_fwd_hdim96_bf16_split_softcap_sm80_cu_a6473388_34924cuda3std6ranges3__45__cpo9iter_moveE:
	.zero		1
	.type		_ZN79_INTERNAL_eeeff583_43_flash_fwd_hdim96_bf16_split_softcap_sm80_cu_a6473388_34924cuda3std3__45__cpo5beginE,@object
	.size		_ZN79_INTERNAL_eeeff583_43_flash_fwd_hdim96_bf16_split_softcap_sm80_cu_a6473388_34924cuda3std3__45__cpo5beginE,(_ZN79_INTERNAL_eeeff583_43_flash_fwd_hdim96_bf16_split_softcap_sm80_cu_a6473388_34924cuda3std3__481_GLOBAL__N__eeeff583_43_flash_fwd_hdim96_bf16_split_softcap_sm80_cu_a6473388_34926ignoreE - _ZN79_INTERNAL_eeeff583_43_flash_fwd_hdim96_bf16_split_softcap_sm80_cu_a6473388_34924cuda3std3__45__cpo5beginE)
_ZN79_INTERNAL_eeeff583_43_flash_fwd_hdim96_bf16_split_softcap_sm80_cu_a6473388_34924cuda3std3__45__cpo5beginE:
	.zero		1
	.type		_ZN79_INTERNAL_eeeff583_43_flash_fwd_hdim96_bf16_split_softcap_sm80_cu_a6473388_34924cuda3std3__481_GLOBAL__N__eeeff583_43_flash_fwd_hdim96_bf16_split_softcap_sm80_cu_a6473388_34926ignoreE,@object
	.size		_ZN79_INTERNAL_eeeff583_43_flash_fwd_hdim96_bf16_split_softcap_sm80_cu_a6473388_34924cuda3std3__481_GLOBAL__N__eeeff583_43_flash_fwd_hdim96_bf16_split_softcap_sm80_cu_a6473388_34926ignoreE,(_ZN79_INTERNAL_eeeff583_43_flash_fwd_hdim96_bf16_split_softcap_sm80_cu_a6473388_34924cute7productE - _ZN79_INTERNAL_eeeff583_43_flash_fwd_hdim96_bf16_split_softcap_sm80_cu_a6473388_34924cuda3std3__481_GLOBAL__N__eeeff583_43_flash_fwd_hdim96_bf16_split_softcap_sm80_cu_a6473388_34926ignoreE)
_ZN79_INTERNAL_eeeff583_43_flash_fwd_hdim96_bf16_split_softcap_sm80_cu_a6473388_34924cuda3std3__481_GLOBAL__N__eeeff583_43_flash_fwd_hdim96_bf16_split_softcap_sm80_cu_a6473388_34926ignoreE:
	.zero		1
	.type		_ZN79_INTERNAL_eeeff583_43_flash_fwd_hdim96_bf16_split_softcap_sm80_cu_a6473388_34924cute7productE,@object
	.size		_ZN79_INTERNAL_eeeff583_43_flash_fwd_hdim96_bf16_split_softcap_sm80_cu_a6473388_34924cute7productE,(_ZN79_INTERNAL_eeeff583_43_flash_fwd_hdim96_bf16_split_softcap_sm80_cu_a6473388_34924cuda3std3__45__cpo3endE - _ZN79_INTERNAL_eeeff583_43_flash_fwd_hdim96_bf16_split_softcap_sm80_cu_a6473388_34924cute7productE)
_ZN79_INTERNAL_eeeff583_43_flash_fwd_hdim96_bf16_split_softcap_sm80_cu_a6473388_34924cute7productE:
	.zero		1
	.type		_ZN79_INTERNAL_eeeff583_43_flash_fwd_hdim96_bf16_split_softcap_sm80_cu_a6473388_34924cuda3std3__45__cpo3endE,@object
	.size		_ZN79_INTERNAL_eeeff583_43_flash_fwd_hdim96_bf16_split_softcap_sm80_cu_a6473388_34924cuda3std3__45__cpo3endE,(_ZN79_INTERNAL_eeeff583_43_flash_fwd_hdim96_bf16_split_softcap_sm80_cu_a6473388_34924cuda3std3__419piecewise_constructE - _ZN79_INTERNAL_eeeff583_43_flash_fwd_hdim96_bf16_split_softcap_sm80_cu_a6473388_34924cuda3std3__45__cpo3endE)
_ZN79_INTERNAL_eeeff583_43_flash_fwd_hdim96_bf16_split_softcap_sm80_cu_a6473388_34924cuda3std3__45__cpo3endE:
	.zero		1
	.type		_ZN79_INTERNAL_eeeff583_43_flash_fwd_hdim96_bf16_split_softcap_sm80_cu_a6473388_34924cuda3std3__419piecewise_constructE,@object
	.size		_ZN79_INTERNAL_eeeff583_43_flash_fwd_hdim96_bf16_split_softcap_sm80_cu_a6473388_34924cuda3std3__419piecewise_constructE,(_ZN79_INTERNAL_eeeff583_43_flash_fwd_hdim96_bf16_split_softcap_sm80_cu_a6473388_34924cuda3std3__45__cpo4cendE - _ZN79_INTERNAL_eeeff583_43_flash_fwd_hdim96_bf16_split_softcap_sm80_cu_a6473388_34924cuda3std3__419piecewise_constructE)
_ZN79_INTERNAL_eeeff583_43_flash_fwd_hdim96_bf16_split_softcap_sm80_cu_a6473388_34924cuda3std3__419piecewise_constructE:
	.zero		1
	.type		_ZN79_INTERNAL_eeeff583_43_flash_fwd_hdim96_bf16_split_softcap_sm80_cu_a6473388_34924cuda3std3__45__cpo4cendE,@object
	.size		_ZN79_INTERNAL_eeeff583_43_flash_fwd_hdim96_bf16_split_softcap_sm80_cu_a6473388_34924cuda3std3__45__cpo4cendE,(_ZN79_INTERNAL_eeeff583_43_flash_fwd_hdim96_bf16_split_softcap_sm80_cu_a6473388_34924cuda3std6ranges3__45__cpo4swapE - _ZN79_INTERNAL_eeeff583_43_flash_fwd_hdim96_bf16_split_softcap_sm80_cu_a6473388_34924cuda3std3__45__cpo4cendE)
_ZN79_INTERNAL_eeeff583_43_flash_fwd_hdim96_bf16_split_softcap_sm80_cu_a6473388_34924cuda3std3__45__cpo4cendE:
	.zero		1
	.type		_ZN79_INTERNAL_eeeff583_43_flash_fwd_hdim96_bf16_split_softcap_sm80_cu_a6473388_34924cuda3std6ranges3__45__cpo4swapE,@object
	.size		_ZN79_INTERNAL_eeeff583_43_flash_fwd_hdim96_bf16_split_softcap_sm80_cu_a6473388_34924cuda3std6ranges3__45__cpo4swapE,(.L_7 - _ZN79_INTERNAL_eeeff583_43_flash_fwd_hdim96_bf16_split_softcap_sm80_cu_a6473388_34924cuda3std6ranges3__45__cpo4swapE)
_ZN79_INTERNAL_eeeff583_43_flash_fwd_hdim96_bf16_split_softcap_sm80_cu_a6473388_34924cuda3std6ranges3__45__cpo4swapE:
	.zero		1
.L_7:


//--------------------- .nv.constant0._ZN7cutlass13device_kernelIN5flash19enable_sm80_to_sm89INS1_16FlashAttnFwdSm80INS1_25CollectiveMainloopFwdSm80ILi4ELi1ELb0EN4cute5tupleIJNS5_1CILi128EEENS7_ILi64EEENS7_ILi96EEEEEELi96ENS_10bfloat16_tEfNS_4arch4Sm80ELb0ELb0ELb1ELb0ELb0ELb0ELb1ELb1EEENS1_21CollectiveEpilogueFwdINS6_IJS8_SA_S9_EEENS6_IJNS7_ILi1EEESI_SI_EEESC_SE_Li128ELb0ELb1ELb1ELb0EEENS1_19SingleTileSchedulerILb0ELb1ELb1ELi128EEEEEEEEEvNT_6ParamsE --------------------------
	.section	.nv.constant0._ZN7cutlass13device_kernelIN5flash19enable_sm80_to_sm89INS1_16FlashAttnFwdSm80INS1_25CollectiveMainloopFwdSm80ILi4ELi1ELb0EN4cute5tupleIJNS5_1CILi128EEENS7_ILi64EEENS7_ILi96EEEEEELi96ENS_10bfloat16_tEfNS_4arch4Sm80ELb0ELb0ELb1ELb0ELb0ELb0ELb1ELb1EEENS1_21CollectiveEpilogueFwdINS6_IJS8_SA_S9_EEENS6_IJNS7_ILi1EEESI_SI_EEESC_SE_Li128ELb0ELb1ELb1ELb0EEENS1_19SingleTileSchedulerILb0ELb1ELb1ELi128EEEEEEEEEvNT_6ParamsE,"a",@progbits
	.sectionflags	@""
	.align	4
.nv.constant0._ZN7cutlass13device_kernelIN5flash19enable_sm80_to_sm89INS1_16FlashAttnFwdSm80INS1_25CollectiveMainloopFwdSm80ILi4ELi1ELb0EN4cute5tupleIJNS5_1CILi128EEENS7_ILi64EEENS7_ILi96EEEEEELi96ENS_10bfloat16_tEfNS_4arch4Sm80ELb0ELb0ELb1ELb0ELb0ELb0ELb1ELb1EEENS1_21CollectiveEpilogueFwdINS6_IJS8_SA_S9_EEENS6_IJNS7_ILi1EEESI_SI_EEESC_SE_Li128ELb0ELb1ELb1ELb0EEENS1_19SingleTileSchedulerILb0ELb1ELb1ELi128EEEEEEEEEvNT_6ParamsE:
	.zero		1944


//--------------------- .nv.constant0._ZN7cutlass13device_kernelIN5flash19enable_sm80_to_sm89INS1_16FlashAttnFwdSm80INS1_25CollectiveMainloopFwdSm80ILi4ELi1ELb0EN4cute5tupleIJNS5_1CILi128EEENS7_ILi48EEENS7_ILi96EEEEEELi96ENS_10bfloat16_tEfNS_4arch4Sm80ELb0ELb0ELb1ELb1ELb0ELb0ELb1ELb1EEENS1_21CollectiveEpilogueFwdINS6_IJS8_SA_S9_EEENS6_IJNS7_ILi1EEESI_SI_EEESC_SE_Li128ELb1ELb1ELb1ELb0EEENS1_36VarlenDynamicPersistentTileSchedulerILi128ELi48ELi128ELi128ELb1ELb1ELb0ELb0ELb1ELb1EEEEEEEEEvNT_6ParamsE --------------------------
	.section	.nv.constant0._ZN7cutlass13device_kernelIN5flash19enable_sm80_to_sm89INS1_16FlashAttnFwdSm80INS1_25CollectiveMainloopFwdSm80ILi4ELi1ELb0EN4cute5tupleIJNS5_1CILi128EEENS7_ILi48EEENS7_ILi96EEEEEELi96ENS_10bfloat16_tEfNS_4arch4Sm80ELb0ELb0ELb1ELb1ELb0ELb0ELb1ELb1EEENS1_21CollectiveEpilogueFwdINS6_IJS8_SA_S9_EEENS6_IJNS7_ILi1EEESI_SI_EEESC_SE_Li128ELb1ELb1ELb1ELb0EEENS1_36VarlenDynamicPersistentTileSchedulerILi128ELi48ELi128ELi128ELb1ELb1ELb0ELb0ELb1ELb1EEEEEEEEEvNT_6ParamsE,"a",@progbits
	.sectionflags	@""
	.align	4
.nv.constant0._ZN7cutlass13device_kernelIN5flash19enable_sm80_to_sm89INS1_16FlashAttnFwdSm80INS1_25CollectiveMainloopFwdSm80ILi4ELi1ELb0EN4cute5tupleIJNS5_1CILi128EEENS7_ILi48EEENS7_ILi96EEEEEELi96ENS_10bfloat16_tEfNS_4arch4Sm80ELb0ELb0ELb1ELb1ELb0ELb0ELb1ELb1EEENS1_21CollectiveEpilogueFwdINS6_IJS8_SA_S9_EEENS6_IJNS7_ILi1EEESI_SI_EEESC_SE_Li128ELb1ELb1ELb1ELb0EEENS1_36VarlenDynamicPersistentTileSchedulerILi128ELi48ELi128ELi128ELb1ELb1ELb0ELb0ELb1ELb1EEEEEEEEEvNT_6ParamsE:
	.zero		1976


//--------------------- .nv.constant0._ZN7cutlass13device_kernelIN5flash19enable_sm80_to_sm89INS1_16FlashAttnFwdSm80INS1_25CollectiveMainloopFwdSm80ILi4ELi1ELb0EN4cute5tupleIJNS5_1CILi128EEENS7_ILi48EEENS7_ILi96EEEEEELi96ENS_10bfloat16_tEfNS_4arch4Sm80ELb0ELb0ELb1ELb1ELb0ELb1ELb1ELb1EEENS1_21CollectiveEpilogueFwdINS6_IJS8_SA_S9_EEENS6_IJNS7_ILi1EEESI_SI_EEESC_SE_Li128ELb1ELb1ELb1ELb0EEENS1_36VarlenDynamicPersistentTileSchedulerILi128ELi48ELi128ELi128ELb1ELb1ELb0ELb0ELb1ELb1EEEEEEEEEvNT_6ParamsE --------------------------
	.section	.nv.constant0._ZN7cutlass13device_kernelIN5flash19enable_sm80_to_sm89INS1_16FlashAttnFwdSm80INS1_25CollectiveMainloopFwdSm80ILi4ELi1ELb0EN4cute5tupleIJNS5_1CILi128EEENS7_ILi48EEENS7_ILi96EEEEEELi96ENS_10bfloat16_tEfNS_4arch4Sm80ELb0ELb0ELb1ELb1ELb0ELb1ELb1ELb1EEENS1_21CollectiveEpilogueFwdINS6_IJS8_SA_S9_EEENS6_IJNS7_ILi1EEESI_SI_EEESC_SE_Li128ELb1ELb1ELb1ELb0EEENS1_36VarlenDynamicPersistentTileSchedulerILi128ELi48ELi128ELi128ELb1ELb1ELb0ELb0ELb1ELb1EEEEEEEEEvNT_6ParamsE,"a",@progbits
	.sectionflags	@""
	.align	4
.nv.constant0._ZN7cutlass13device_kernelIN5flash19enable_sm80_to_sm89INS1_16FlashAttnFwdSm80INS1_25CollectiveMainloopFwdSm80ILi4ELi1ELb0EN4cute5tupleIJNS5_1CILi128EEENS7_ILi48EEENS7_ILi96EEEEEELi96ENS_10bfloat16_tEfNS_4arch4Sm80ELb0ELb0ELb1ELb1ELb0ELb1ELb1ELb1EEENS1_21CollectiveEpilogueFwdINS6_IJS8_SA_S9_EEENS6_IJNS7_ILi1EEESI_SI_EEESC_SE_Li128ELb1ELb1ELb1ELb0EEENS1_36VarlenDynamicPersistentTileSchedulerILi128ELi48ELi128ELi128ELb1ELb1ELb0ELb0ELb1ELb1EEEEEEEEEvNT_6ParamsE:
	.zero		1976


//--------------------- .nv.constant0._ZN7cutlass13device_kernelIN5flash19enable_sm80_to_sm89INS1_16FlashAttnFwdSm80INS1_25CollectiveMainloopFwdSm80ILi4ELi1ELb0EN4cute5tupleIJNS5_1CILi128EEENS7_ILi48EEENS7_ILi96EEEEEELi96ENS_10bfloat16_tEfNS_4arch4Sm80ELb0ELb1ELb1ELb0ELb0ELb0ELb1ELb1EEENS1_21CollectiveEpilogueFwdINS6_IJS8_SA_S9_EEENS6_IJNS7_ILi1EEESI_SI_EEESC_SE_Li128ELb0ELb1ELb1ELb0EEENS1_19SingleTileSchedulerILb0ELb1ELb1ELi128EEEEEEEEEvNT_6ParamsE --------------------------
	.section	.nv.constant0._ZN7cutlass13device_kernelIN5flash19enable_sm80_to_sm89INS1_16FlashAttnFwdSm80INS1_25CollectiveMainloopFwdSm80ILi4ELi1ELb0EN4cute5tupleIJNS5_1CILi128EEENS7_ILi48EEENS7_ILi96EEEEEELi96ENS_10bfloat16_tEfNS_4arch4Sm80ELb0ELb1ELb1ELb0ELb0ELb0ELb1ELb1EEENS1_21CollectiveEpilogueFwdINS6_IJS8_SA_S9_EEENS6_IJNS7_ILi1EEESI_SI_EEESC_SE_Li128ELb0ELb1ELb1ELb0EEENS1_19SingleTileSchedulerILb0ELb1ELb1ELi128EEEEEEEEEvNT_6ParamsE,"a",@progbits
	.sectionflags	@""
	.align	4
.nv.constant0._ZN7cutlass13device_kernelIN5flash19enable_sm80_to_sm89INS1_16FlashAttnFwdSm80INS1_25CollectiveMainloopFwdSm80ILi4ELi1ELb0EN4cute5tupleIJNS5_1CILi128EEENS7_ILi48EEENS7_ILi96EEEEEELi96ENS_10bfloat16_tEfNS_4arch4Sm80ELb0ELb1ELb1ELb0ELb0ELb0ELb1ELb1EEENS1_21CollectiveEpilogueFwdINS6_IJS8_SA_S9_EEENS6_IJNS7_ILi1EEESI_SI_EEESC_SE_Li128ELb0ELb1ELb1ELb0EEENS1_19SingleTileSchedulerILb0ELb1ELb1ELi128EEEEEEEEEvNT_6ParamsE:
	.zero		1944


//--------------------- .nv.constant0._ZN7cutlass13device_kernelIN5flash19enable_sm80_to_sm89INS1_16FlashAttnFwdSm80INS1_25CollectiveMainloopFwdSm80ILi4ELi1ELb0EN4cute5tupleIJNS5_1CILi128EEENS7_ILi48EEENS7_ILi96EEEEEELi96ENS_10bfloat16_tEfNS_4arch4Sm80ELb0ELb1ELb1ELb1ELb0ELb0ELb1ELb1EEENS1_21CollectiveEpilogueFwdINS6_IJS8_SA_S9_EEENS6_IJNS7_ILi1EEESI_SI_EEESC_SE_Li128ELb1ELb1ELb1ELb0EEENS1_36VarlenDynamicPersistentTileSchedulerILi128ELi48ELi128ELi128ELb1ELb1ELb0ELb1ELb0ELb1EEEEEEEEEvNT_6ParamsE --------------------------
	.section	.nv.constant0._ZN7cutlass13device_kernelIN5flash19enable_sm80_to_sm89INS1_16FlashAttnFwdSm80INS1_25CollectiveMainloopFwdSm80ILi4ELi1ELb0EN4cute5tupleIJNS5_1CILi128EEENS7_ILi48EEENS7_ILi96EEEEEELi96ENS_10bfloat16_tEfNS_4arch4Sm80ELb0ELb1ELb1ELb1ELb0ELb0ELb1ELb1EEENS1_21CollectiveEpilogueFwdINS6_IJS8_SA_S9_EEENS6_IJNS7_ILi1EEESI_SI_EEESC_SE_Li128ELb1ELb1ELb1ELb0EEENS1_36VarlenDynamicPersistentTileSchedulerILi128ELi48ELi128ELi128ELb1ELb1ELb0ELb1ELb0ELb1EEEEEEEEEvNT_6ParamsE,"a",@progbits
	.sectionflags	@""
	.align	4
.nv.constant0._ZN7cutlass13device_kernelIN5flash19enable_sm80_to_sm89INS1_16FlashAttnFwdSm80INS1_25CollectiveMainloopFwdSm80ILi4ELi1ELb0EN4cute5tupleIJNS5_1CILi128EEENS7_ILi48EEENS7_ILi96EEEEEELi96ENS_10bfloat16_tEfNS_4arch4Sm80ELb0ELb1ELb1ELb1ELb0ELb0ELb1ELb1EEENS1_21CollectiveEpilogueFwdINS6_IJS8_SA_S9_EEENS6_IJNS7_ILi1EEESI_SI_EEESC_SE_Li128ELb1ELb1ELb1ELb0EEENS1_36VarlenDynamicPersistentTileSchedulerILi128ELi48ELi128ELi128ELb1ELb1ELb0ELb1ELb0ELb1EEEEEEEEEvNT_6ParamsE:
	.zero		1976


//--------------------- .nv.constant0._ZN7cutlass13device_kernelIN5flash19enable_sm80_to_sm89INS1_16FlashAttnFwdSm80INS1_25CollectiveMainloopFwdSm80ILi4ELi1ELb0EN4cute5tupleIJNS5_1CILi128EEENS7_ILi48EEENS7_ILi96EEEEEELi96ENS_10bfloat16_tEfNS_4arch4Sm80ELb0ELb1ELb1ELb1ELb0ELb1ELb1ELb1EEENS1_21CollectiveEpilogueFwdINS6_IJS8_SA_S9_EEENS6_IJNS7_ILi1EEESI_SI_EEESC_SE_Li128ELb1ELb1ELb1ELb0EEENS1_36VarlenDynamicPersistentTileSchedulerILi128ELi48ELi128ELi128ELb1ELb1ELb0ELb1ELb0ELb1EEEEEEEEEvNT_6ParamsE --------------------------
	.section	.nv.constant0._ZN7cutlass13device_kernelIN5flash19enable_sm80_to_sm89INS1_16FlashAttnFwdSm80INS1_25CollectiveMainloopFwdSm80ILi4ELi1ELb0EN4cute5tupleIJNS5_1CILi128EEENS7_ILi48EEENS7_ILi96EEEEEELi96ENS_10bfloat16_tEfNS_4arch4Sm80ELb0ELb1ELb1ELb1ELb0ELb1ELb1ELb1EEENS1_21CollectiveEpilogueFwdINS6_IJS8_SA_S9_EEENS6_IJNS7_ILi1EEESI_SI_EEESC_SE_Li128ELb1ELb1ELb1ELb0EEENS1_36VarlenDynamicPersistentTileSchedulerILi128ELi48ELi128ELi128ELb1ELb1ELb0ELb1ELb0ELb1EEEEEEEEEvNT_6ParamsE,"a",@progbits
	.sectionflags	@""
	.align	4
.nv.constant0._ZN7cutlass13device_kernelIN5flash19enable_sm80_to_sm89INS1_16FlashAttnFwdSm80INS1_25CollectiveMainloopFwdSm80ILi4ELi1ELb0EN4cute5tupleIJNS5_1CILi128EEENS7_ILi48EEENS7_ILi96EEEEEELi96ENS_10bfloat16_tEfNS_4arch4Sm80ELb0ELb1ELb1ELb1ELb0ELb1ELb1ELb1EEENS1_21CollectiveEpilogueFwdINS6_IJS8_SA_S9_EEENS6_IJNS7_ILi1EEESI_SI_EEESC_SE_Li128ELb1ELb1ELb1ELb0EEENS1_36VarlenDynamicPersistentTileSchedulerILi128ELi48ELi128ELi128ELb1ELb1ELb0ELb1ELb0ELb1EEEEEEEEEvNT_6ParamsE:
	.zero		1976


//--------------------- .nv.constant0._ZN7cutlass13device_kernelIN5flash19enable_sm80_to_sm89INS1_16FlashAttnFwdSm80INS1_25CollectiveMainloopFwdSm80ILi4ELi1ELb0EN4cute5tupleIJNS5_1CILi128EEENS7_ILi64EEENS7_ILi96EEEEEELi96ENS_10bfloat16_tEfNS_4arch4Sm80ELb1ELb0ELb1ELb0ELb0ELb0ELb1ELb1EEENS1_21CollectiveEpilogueFwdINS6_IJS8_SA_S9_EEENS6_IJNS7_ILi1EEESI_SI_EEESC_SE_Li128ELb0ELb1ELb1ELb0EEENS1_30DynamicPersistentTileSchedulerILi128ELi128ELb1ELb1ELb0EEEEEEEEEvNT_6ParamsE --------------------------
	.section	.nv.constant0._ZN7cutlass13device_kernelIN5flash19enable_sm80_to_sm89INS1_16FlashAttnFwdSm80INS1_25CollectiveMainloopFwdSm80ILi4ELi1ELb0EN4cute5tupleIJNS5_1CILi128EEENS7_ILi64EEENS7_ILi96EEEEEELi96ENS_10bfloat16_tEfNS_4arch4Sm80ELb1ELb0ELb1ELb0ELb0ELb0ELb1ELb1EEENS1_21CollectiveEpilogueFwdINS6_IJS8_SA_S9_EEENS6_IJNS7_ILi1EEESI_SI_EEESC_SE_Li128ELb0ELb1ELb1ELb0EEENS1_30DynamicPersistentTileSchedulerILi128ELi128ELb1ELb1ELb0EEEEEEEEEvNT_6ParamsE,"a",@progbits
	.sectionflags	@""
	.align	4
.nv.constant0._ZN7cutlass13device_kernelIN5flash19enable_sm80_to_sm89INS1_16FlashAttnFwdSm80INS1_25CollectiveMainloopFwdSm80ILi4ELi1ELb0EN4cute5tupleIJNS5_1CILi128EEENS7_ILi64EEENS7_ILi96EEEEEELi96ENS_10bfloat16_tEfNS_4arch4Sm80ELb1ELb0ELb1ELb0ELb0ELb0ELb1ELb1EEENS1_21CollectiveEpilogueFwdINS6_IJS8_SA_S9_EEENS6_IJNS7_ILi1EEESI_SI_EEESC_SE_Li128ELb0ELb1ELb1ELb0EEENS1_30DynamicPersistentTileSchedulerILi128ELi128ELb1ELb1ELb0EEEEEEEEEvNT_6ParamsE:
	.zero		1960


//--------------------- .nv.constant0._ZN7cutlass13device_kernelIN5flash19enable_sm80_to_sm89INS1_16FlashAttnFwdSm80INS1_25CollectiveMainloopFwdSm80ILi4ELi1ELb0EN4cute5tupleIJNS5_1CILi128EEENS7_ILi48EEENS7_ILi96EEEEEELi96ENS_10bfloat16_tEfNS_4arch4Sm80ELb1ELb0ELb1ELb1ELb0ELb0ELb1ELb1EEENS1_21CollectiveEpilogueFwdINS6_IJS8_SA_S9_EEENS6_IJNS7_ILi1EEESI_SI_EEESC_SE_Li128ELb1ELb1ELb1ELb0EEENS1_36VarlenDynamicPersistentTileSchedulerILi128ELi48ELi128ELi128ELb1ELb1ELb0ELb1ELb1ELb1EEEEEEEEEvNT_6ParamsE --------------------------
	.section	.nv.constant0._ZN7cutlass13device_kernelIN5flash19enable_sm80_to_sm89INS1_16FlashAttnFwdSm80INS1_25CollectiveMainloopFwdSm80ILi4ELi1ELb0EN4cute5tupleIJNS5_1CILi128EEENS7_ILi48EEENS7_ILi96EEEEEELi96ENS_10bfloat16_tEfNS_4arch4Sm80ELb1ELb0ELb1ELb1ELb0ELb0ELb1ELb1EEENS1_21CollectiveEpilogueFwdINS6_IJS8_SA_S9_EEENS6_IJNS7_ILi1EEESI_SI_EEESC_SE_Li128ELb1ELb1ELb1ELb0EEENS1_36VarlenDynamicPersistentTileSchedulerILi128ELi48ELi128ELi128ELb1ELb1ELb0ELb1ELb1ELb1EEEEEEEEEvNT_6ParamsE,"a",@progbits
	.sectionflags	@""
	.align	4
.nv.constant0._ZN7cutlass13device_kernelIN5flash19enable_sm80_to_sm89INS1_16FlashAttnFwdSm80INS1_25CollectiveMainloopFwdSm80ILi4ELi1ELb0EN4cute5tupleIJNS5_1CILi128EEENS7_ILi48EEENS7_ILi96EEEEEELi96ENS_10bfloat16_tEfNS_4arch4Sm80ELb1ELb0ELb1ELb1ELb0ELb0ELb1ELb1EEENS1_21CollectiveEpilogueFwdINS6_IJS8_SA_S9_EEENS6_IJNS7_ILi1EEESI_SI_EEESC_SE_Li128ELb1ELb1ELb1ELb0EEENS1_36VarlenDynamicPersistentTileSchedulerILi128ELi48ELi128ELi128ELb1ELb1ELb0ELb1ELb1ELb1EEEEEEEEEvNT_6ParamsE:
	.zero		1976


//--------------------- .nv.constant0._ZN7cutlass13device_kernelIN5flash19enable_sm80_to_sm89INS1_16FlashAttnFwdSm80INS1_25CollectiveMainloopFwdSm80ILi4ELi1ELb0EN4cute5tupleIJNS5_1CILi128EEENS7_ILi48EEENS7_ILi96EEEEEELi96ENS_10bfloat16_tEfNS_4arch4Sm80ELb1ELb0ELb1ELb1ELb0ELb1ELb1ELb1EEENS1_21CollectiveEpilogueFwdINS6_IJS8_SA_S9_EEENS6_IJNS7_ILi1EEESI_SI_EEESC_SE_Li128ELb1ELb1ELb1ELb0EEENS1_36VarlenDynamicPersistentTileSchedulerILi128ELi48ELi128ELi128ELb1ELb1ELb0ELb1ELb1ELb1EEEEEEEEEvNT_6ParamsE --------------------------
	.section	.nv.constant0._ZN7cutlass13device_kernelIN5flash19enable_sm80_to_sm89INS1_16FlashAttnFwdSm80INS1_25CollectiveMainloopFwdSm80ILi4ELi1ELb0EN4cute5tupleIJNS5_1CILi128EEENS7_ILi48EEENS7_ILi96EEEEEELi96ENS_10bfloat16_tEfNS_4arch4Sm80ELb1ELb0ELb1ELb1ELb0ELb1ELb1ELb1EEENS1_21CollectiveEpilogueFwdINS6_IJS8_SA_S9_EEENS6_IJNS7_ILi1EEESI_SI_EEESC_SE_Li128ELb1ELb1ELb1ELb0EEENS1_36VarlenDynamicPersistentTileSchedulerILi128ELi48ELi128ELi128ELb1ELb1ELb0ELb1ELb1ELb1EEEEEEEEEvNT_6ParamsE,"a",@progbits
	.sectionflags	@""
	.align	4
.nv.constant0._ZN7cutlass13device_kernelIN5flash19enable_sm80_to_sm89INS1_16FlashAttnFwdSm80INS1_25CollectiveMainloopFwdSm80ILi4ELi1ELb0EN4cute5tupleIJNS5_1CILi128EEENS7_ILi48EEENS7_ILi96EEEEEELi96ENS_10bfloat16_tEfNS_4arch4Sm80ELb1ELb0ELb1ELb1ELb0ELb1ELb1ELb1EEENS1_21CollectiveEpilogueFwdINS6_IJS8_SA_S9_EEENS6_IJNS7_ILi1EEESI_SI_EEESC_SE_Li128ELb1ELb1ELb1ELb0EEENS1_36VarlenDynamicPersistentTileSchedulerILi128ELi48ELi128ELi128ELb1ELb1ELb0ELb1ELb1ELb1EEEEEEEEEvNT_6ParamsE:
	.zero		1976


//--------------------- SYMBOLS --------------------------

	.type		.nv.reservedSmem.offset0,@object
	.size		.nv.reservedSmem.offset0,0x4
